//
// Generated by NVIDIA NVVM Compiler
//
// Compiler Build ID: CL-36424714
// Cuda compilation tools, release 13.0, V13.0.88
// Based on NVVM 20.0.0
//

.version 9.0
.target sm_100
.address_size 64

	// .globl	_Z5matchPcS_iiPi
// _ZZ5matchPcS_iiPiE7matched has been demoted
// _ZZ11match_scorePciiPdE4accu has been demoted
// _ZZ11combineBothPPcS0_S0_PiS1_iiPdE5store has been demoted

.visible .entry _Z5matchPcS_iiPi(
	.param .u64 .ptr .align 1 _Z5matchPcS_iiPi_param_0,
	.param .u64 .ptr .align 1 _Z5matchPcS_iiPi_param_1,
	.param .u32 _Z5matchPcS_iiPi_param_2,
	.param .u32 _Z5matchPcS_iiPi_param_3,
	.param .u64 .ptr .align 1 _Z5matchPcS_iiPi_param_4
)
{
	.reg .pred 	%p<19>;
	.reg .b16 	%rs<3>;
	.reg .b32 	%r<53>;
	.reg .b64 	%rd<11>;
	// demoted variable
	.shared .align 4 .b8 _ZZ5matchPcS_iiPiE7matched[512];
	ld.param.u64 	%rd3, [_Z5matchPcS_iiPi_param_0];
	ld.param.u64 	%rd4, [_Z5matchPcS_iiPi_param_1];
	ld.param.u32 	%r8, [_Z5matchPcS_iiPi_param_2];
	ld.param.u32 	%r9, [_Z5matchPcS_iiPi_param_3];
	ld.param.u64 	%rd5, [_Z5matchPcS_iiPi_param_4];
	mov.u32 	%r10, %ctaid.x;
	mov.u32 	%r11, %ntid.x;
	mov.u32 	%r1, %tid.x;
	mad.lo.s32 	%r2, %r10, %r11, %r1;
	setp.le.s32 	%p1, %r8, %r2;
	sub.s32 	%r12, %r8, %r2;
	setp.gt.s32 	%p2, %r9, %r12;
	or.pred  	%p3, %p1, %p2;
	shl.b32 	%r14, %r1, 2;
	mov.u32 	%r15, _ZZ5matchPcS_iiPiE7matched;
	add.s32 	%r3, %r15, %r14;
	@%p3 bra 	$L__BB0_24;
	setp.lt.s32 	%p4, %r9, 1;
	mov.b32 	%r52, 0;
	@%p4 bra 	$L__BB0_6;
	cvta.to.global.u64 	%rd1, %rd4;
	cvta.to.global.u64 	%rd2, %rd3;
	mov.b32 	%r51, 0;
$L__BB0_3:
	cvt.u64.u32 	%rd6, %r51;
	add.s64 	%rd7, %rd1, %rd6;
	ld.global.u8 	%rs1, [%rd7];
	setp.eq.s16 	%p5, %rs1, 78;
	@%p5 bra 	$L__BB0_5;
	add.s32 	%r18, %r51, %r2;
	cvt.s64.s32 	%rd8, %r18;
	add.s64 	%rd9, %rd2, %rd8;
	ld.global.u8 	%rs2, [%rd9];
	setp.ne.s16 	%p6, %rs2, 78;
	setp.ne.s16 	%p7, %rs1, %rs2;
	and.pred  	%p8, %p6, %p7;
	mov.u32 	%r52, %r51;
	@%p8 bra 	$L__BB0_6;
$L__BB0_5:
	add.s32 	%r51, %r51, 1;
	setp.ne.s32 	%p9, %r51, %r9;
	mov.u32 	%r52, %r9;
	@%p9 bra 	$L__BB0_3;
$L__BB0_6:
	setp.eq.s32 	%p10, %r52, %r9;
	selp.b32 	%r19, %r2, 999999, %p10;
	st.shared.u32 	[%r3], %r19;
$L__BB0_7:
	bar.sync 	0;
	and.b32  	%r21, %r1, 1;
	setp.eq.b32 	%p11, %r21, 1;
	@%p11 bra 	$L__BB0_9;
	ld.shared.u32 	%r22, [%r3];
	ld.shared.u32 	%r23, [%r3+4];
	min.s32 	%r24, %r22, %r23;
	st.shared.u32 	[%r3], %r24;
$L__BB0_9:
	bar.sync 	0;
	and.b32  	%r25, %r1, 3;
	setp.ne.s32 	%p12, %r25, 0;
	@%p12 bra 	$L__BB0_11;
	ld.shared.u32 	%r26, [%r3];
	ld.shared.u32 	%r27, [%r3+8];
	min.s32 	%r28, %r26, %r27;
	st.shared.u32 	[%r3], %r28;
$L__BB0_11:
	bar.sync 	0;
	and.b32  	%r29, %r1, 7;
	setp.ne.s32 	%p13, %r29, 0;
	@%p13 bra 	$L__BB0_13;
	ld.shared.u32 	%r30, [%r3];
	ld.shared.u32 	%r31, [%r3+16];
	min.s32 	%r32, %r30, %r31;
	st.shared.u32 	[%r3], %r32;
$L__BB0_13:
	bar.sync 	0;
	and.b32  	%r33, %r1, 15;
	setp.ne.s32 	%p14, %r33, 0;
	@%p14 bra 	$L__BB0_15;
	ld.shared.u32 	%r34, [%r3];
	ld.shared.u32 	%r35, [%r3+32];
	min.s32 	%r36, %r34, %r35;
	st.shared.u32 	[%r3], %r36;
$L__BB0_15:
	bar.sync 	0;
	and.b32  	%r37, %r1, 31;
	setp.ne.s32 	%p15, %r37, 0;
	@%p15 bra 	$L__BB0_17;
	ld.shared.u32 	%r38, [%r3];
	ld.shared.u32 	%r39, [%r3+64];
	min.s32 	%r40, %r38, %r39;
	st.shared.u32 	[%r3], %r40;
$L__BB0_17:
	bar.sync 	0;
	and.b32  	%r41, %r1, 63;
	setp.ne.s32 	%p16, %r41, 0;
	@%p16 bra 	$L__BB0_19;
	ld.shared.u32 	%r42, [%r3];
	ld.shared.u32 	%r43, [%r3+128];
	min.s32 	%r44, %r42, %r43;
	st.shared.u32 	[%r3], %r44;
$L__BB0_19:
	bar.sync 	0;
	and.b32  	%r45, %r1, 127;
	setp.ne.s32 	%p17, %r45, 0;
	@%p17 bra 	$L__BB0_21;
	ld.shared.u32 	%r46, [%r3];
	ld.shared.u32 	%r47, [%r3+256];
	min.s32 	%r48, %r46, %r47;
	st.shared.u32 	[%r3], %r48;
$L__BB0_21:
	setp.ne.s32 	%p18, %r1, 0;
	@%p18 bra 	$L__BB0_23;
	ld.shared.u32 	%r49, [_ZZ5matchPcS_iiPiE7matched];
	cvta.to.global.u64 	%rd10, %rd5;
	atom.global.min.s32 	%r50, [%rd10], %r49;
$L__BB0_23:
	ret;
$L__BB0_24:
	mov.b32 	%r20, 999999;
	st.shared.u32 	[%r3], %r20;
	bra.uni 	$L__BB0_7;

}
	// .globl	_Z11match_scorePciiPd
.visible .entry _Z11match_scorePciiPd(
	.param .u64 .ptr .align 1 _Z11match_scorePciiPd_param_0,
	.param .u32 _Z11match_scorePciiPd_param_1,
	.param .u32 _Z11match_scorePciiPd_param_2,
	.param .u64 .ptr .align 1 _Z11match_scorePciiPd_param_3
)
{
	.reg .pred 	%p<10>;
	.reg .b32 	%r<20>;
	.reg .b64 	%rd<7>;
	.reg .b64 	%fd<30>;
	// demoted variable
	.shared .align 8 .b8 _ZZ11match_scorePciiPdE4accu[1024];
	ld.param.u64 	%rd1, [_Z11match_scorePciiPd_param_0];
	ld.param.u32 	%r4, [_Z11match_scorePciiPd_param_1];
	ld.param.u32 	%r5, [_Z11match_scorePciiPd_param_2];
	ld.param.u64 	%rd2, [_Z11match_scorePciiPd_param_3];
	mov.u32 	%r6, %ctaid.x;
	mov.u32 	%r7, %ntid.x;
	mov.u32 	%r1, %tid.x;
	mad.lo.s32 	%r2, %r6, %r7, %r1;
	setp.ge.s32 	%p1, %r2, %r4;
	mov.f64 	%fd29, 0d0000000000000000;
	@%p1 bra 	$L__BB1_2;
	cvta.to.global.u64 	%rd3, %rd1;
	add.s32 	%r8, %r5, %r2;
	cvt.s64.s32 	%rd4, %r8;
	add.s64 	%rd5, %rd3, %rd4;
	ld.global.s8 	%r9, [%rd5];
	add.s32 	%r10, %r9, -33;
	cvt.rn.f64.s32 	%fd4, %r10;
	cvt.rn.f64.s32 	%fd5, %r4;
	div.rn.f64 	%fd29, %fd4, %fd5;
$L__BB1_2:
	shl.b32 	%r11, %r1, 3;
	mov.u32 	%r12, _ZZ11match_scorePciiPdE4accu;
	add.s32 	%r3, %r12, %r11;
	st.shared.f64 	[%r3], %fd29;
	bar.sync 	0;
	and.b32  	%r13, %r1, 1;
	setp.eq.b32 	%p2, %r13, 1;
	@%p2 bra 	$L__BB1_4;
	ld.shared.f64 	%fd6, [%r3+8];
	ld.shared.f64 	%fd7, [%r3];
	add.f64 	%fd8, %fd6, %fd7;
	st.shared.f64 	[%r3], %fd8;
$L__BB1_4:
	bar.sync 	0;
	and.b32  	%r14, %r1, 3;
	setp.ne.s32 	%p3, %r14, 0;
	@%p3 bra 	$L__BB1_6;
	ld.shared.f64 	%fd9, [%r3+16];
	ld.shared.f64 	%fd10, [%r3];
	add.f64 	%fd11, %fd9, %fd10;
	st.shared.f64 	[%r3], %fd11;
$L__BB1_6:
	bar.sync 	0;
	and.b32  	%r15, %r1, 7;
	setp.ne.s32 	%p4, %r15, 0;
	@%p4 bra 	$L__BB1_8;
	ld.shared.f64 	%fd12, [%r3+32];
	ld.shared.f64 	%fd13, [%r3];
	add.f64 	%fd14, %fd12, %fd13;
	st.shared.f64 	[%r3], %fd14;
$L__BB1_8:
	bar.sync 	0;
	and.b32  	%r16, %r1, 15;
	setp.ne.s32 	%p5, %r16, 0;
	@%p5 bra 	$L__BB1_10;
	ld.shared.f64 	%fd15, [%r3+64];
	ld.shared.f64 	%fd16, [%r3];
	add.f64 	%fd17, %fd15, %fd16;
	st.shared.f64 	[%r3], %fd17;
$L__BB1_10:
	bar.sync 	0;
	and.b32  	%r17, %r1, 31;
	setp.ne.s32 	%p6, %r17, 0;
	@%p6 bra 	$L__BB1_12;
	ld.shared.f64 	%fd18, [%r3+128];
	ld.shared.f64 	%fd19, [%r3];
	add.f64 	%fd20, %fd18, %fd19;
	st.shared.f64 	[%r3], %fd20;
$L__BB1_12:
	bar.sync 	0;
	and.b32  	%r18, %r1, 63;
	setp.ne.s32 	%p7, %r18, 0;
	@%p7 bra 	$L__BB1_14;
	ld.shared.f64 	%fd21, [%r3+256];
	ld.shared.f64 	%fd22, [%r3];
	add.f64 	%fd23, %fd21, %fd22;
	st.shared.f64 	[%r3], %fd23;
$L__BB1_14:
	bar.sync 	0;
	and.b32  	%r19, %r1, 127;
	setp.ne.s32 	%p8, %r19, 0;
	@%p8 bra 	$L__BB1_16;
	ld.shared.f64 	%fd24, [%r3+512];
	ld.shared.f64 	%fd25, [%r3];
	add.f64 	%fd26, %fd24, %fd25;
	st.shared.f64 	[%r3], %fd26;
$L__BB1_16:
	setp.ne.s32 	%p9, %r1, 0;
	@%p9 bra 	$L__BB1_18;
	ld.shared.f64 	%fd27, [_ZZ11match_scorePciiPdE4accu];
	cvta.to.global.u64 	%rd6, %rd2;
	atom.global.add.f64 	%fd28, [%rd6], %fd27;
$L__BB1_18:
	ret;

}
	// .globl	_Z1fPcS_iiPi
.visible .entry _Z1fPcS_iiPi(
	.param .u64 .ptr .align 1 _Z1fPcS_iiPi_param_0,
	.param .u64 .ptr .align 1 _Z1fPcS_iiPi_param_1,
	.param .u32 _Z1fPcS_iiPi_param_2,
	.param .u32 _Z1fPcS_iiPi_param_3,
	.param .u64 .ptr .align 1 _Z1fPcS_iiPi_param_4
)
{
	.reg .pred 	%p<12>;
	.reg .b16 	%rs<3>;
	.reg .b32 	%r<24>;
	.reg .b64 	%rd<11>;

	ld.param.u64 	%rd3, [_Z1fPcS_iiPi_param_0];
	ld.param.u64 	%rd4, [_Z1fPcS_iiPi_param_1];
	ld.param.u32 	%r11, [_Z1fPcS_iiPi_param_2];
	ld.param.u32 	%r12, [_Z1fPcS_iiPi_param_3];
	ld.param.u64 	%rd5, [_Z1fPcS_iiPi_param_4];
	setp.lt.s32 	%p1, %r11, %r12;
	@%p1 bra 	$L__BB2_13;
	setp.lt.s32 	%p2, %r12, 1;
	@%p2 bra 	$L__BB2_9;
	sub.s32 	%r16, %r11, %r12;
	add.s32 	%r1, %r16, 1;
	cvta.to.global.u64 	%rd1, %rd3;
	cvta.to.global.u64 	%rd2, %rd4;
	mov.b32 	%r23, 0;
$L__BB2_3:
	mov.b32 	%r20, 0;
$L__BB2_4:
	add.s32 	%r18, %r20, %r23;
	cvt.u64.u32 	%rd6, %r18;
	add.s64 	%rd7, %rd1, %rd6;
	ld.global.u8 	%rs1, [%rd7];
	setp.eq.s16 	%p5, %rs1, 78;
	@%p5 bra 	$L__BB2_6;
	cvt.u64.u32 	%rd8, %r20;
	add.s64 	%rd9, %rd2, %rd8;
	ld.global.u8 	%rs2, [%rd9];
	setp.ne.s16 	%p6, %rs2, 78;
	setp.ne.s16 	%p7, %rs1, %rs2;
	and.pred  	%p8, %p6, %p7;
	mov.u32 	%r21, %r20;
	@%p8 bra 	$L__BB2_7;
$L__BB2_6:
	add.s32 	%r20, %r20, 1;
	setp.eq.s32 	%p9, %r20, %r12;
	mov.u32 	%r21, %r12;
	@%p9 bra 	$L__BB2_7;
	bra.uni 	$L__BB2_4;
$L__BB2_7:
	setp.eq.s32 	%p10, %r21, %r12;
	@%p10 bra 	$L__BB2_11;
	add.s32 	%r23, %r23, 1;
	setp.eq.s32 	%p11, %r23, %r1;
	@%p11 bra 	$L__BB2_13;
	bra.uni 	$L__BB2_3;
$L__BB2_9:
	sub.s32 	%r14, %r11, %r12;
	add.s32 	%r7, %r14, 1;
	mov.b32 	%r23, 0;
$L__BB2_10:
	setp.ne.s32 	%p3, %r12, 0;
	@%p3 bra 	$L__BB2_12;
$L__BB2_11:
	cvta.to.global.u64 	%rd10, %rd5;
	st.global.u32 	[%rd10], %r23;
	bra.uni 	$L__BB2_13;
$L__BB2_12:
	add.s32 	%r23, %r23, 1;
	setp.ne.s32 	%p4, %r23, %r7;
	@%p4 bra 	$L__BB2_10;
$L__BB2_13:
	ret;

}
	// .globl	_Z13matcherKernelPPcS0_S0_PiS1_iiPd
.visible .entry _Z13matcherKernelPPcS0_S0_PiS1_iiPd(
	.param .u64 .ptr .align 1 _Z13matcherKernelPPcS0_S0_PiS1_iiPd_param_0,
	.param .u64 .ptr .align 1 _Z13matcherKernelPPcS0_S0_PiS1_iiPd_param_1,
	.param .u64 .ptr .align 1 _Z13matcherKernelPPcS0_S0_PiS1_iiPd_param_2,
	.param .u64 .ptr .align 1 _Z13matcherKernelPPcS0_S0_PiS1_iiPd_param_3,
	.param .u64 .ptr .align 1 _Z13matcherKernelPPcS0_S0_PiS1_iiPd_param_4,
	.param .u32 _Z13matcherKernelPPcS0_S0_PiS1_iiPd_param_5,
	.param .u32 _Z13matcherKernelPPcS0_S0_PiS1_iiPd_param_6,
	.param .u64 .ptr .align 1 _Z13matcherKernelPPcS0_S0_PiS1_iiPd_param_7
)
{
	.reg .pred 	%p<20>;
	.reg .b16 	%rs<3>;
	.reg .b32 	%r<135>;
	.reg .b64 	%rd<60>;
	.reg .b64 	%fd<7>;

	ld.param.u64 	%rd13, [_Z13matcherKernelPPcS0_S0_PiS1_iiPd_param_0];
	ld.param.u64 	%rd14, [_Z13matcherKernelPPcS0_S0_PiS1_iiPd_param_1];
	ld.param.u64 	%rd15, [_Z13matcherKernelPPcS0_S0_PiS1_iiPd_param_2];
	ld.param.u64 	%rd16, [_Z13matcherKernelPPcS0_S0_PiS1_iiPd_param_3];
	ld.param.u64 	%rd17, [_Z13matcherKernelPPcS0_S0_PiS1_iiPd_param_4];
	ld.param.u32 	%r40, [_Z13matcherKernelPPcS0_S0_PiS1_iiPd_param_5];
	ld.param.u32 	%r39, [_Z13matcherKernelPPcS0_S0_PiS1_iiPd_param_6];
	ld.param.u64 	%rd18, [_Z13matcherKernelPPcS0_S0_PiS1_iiPd_param_7];
	mov.u32 	%r41, %ctaid.x;
	mov.u32 	%r42, %ntid.x;
	mov.u32 	%r43, %tid.x;
	mad.lo.s32 	%r1, %r41, %r42, %r43;
	mul.lo.s32 	%r44, %r39, %r40;
	setp.ge.s32 	%p1, %r1, %r44;
	@%p1 bra 	$L__BB3_25;
	cvta.to.global.u64 	%rd19, %rd13;
	cvta.to.global.u64 	%rd20, %rd14;
	cvta.to.global.u64 	%rd21, %rd16;
	cvta.to.global.u64 	%rd22, %rd17;
	div.s32 	%r2, %r1, %r39;
	mul.lo.s32 	%r45, %r2, %r39;
	sub.s32 	%r46, %r1, %r45;
	mul.wide.s32 	%rd23, %r2, 8;
	add.s64 	%rd24, %rd19, %rd23;
	ld.global.u64 	%rd25, [%rd24];
	cvta.to.global.u64 	%rd1, %rd25;
	mul.wide.s32 	%rd26, %r46, 8;
	add.s64 	%rd27, %rd20, %rd26;
	ld.global.u64 	%rd2, [%rd27];
	mul.wide.s32 	%rd28, %r2, 4;
	add.s64 	%rd29, %rd21, %rd28;
	ld.global.u32 	%r3, [%rd29];
	mul.wide.s32 	%rd30, %r46, 4;
	add.s64 	%rd31, %rd22, %rd30;
	ld.global.u32 	%r4, [%rd31];
	setp.lt.s32 	%p2, %r3, %r4;
	@%p2 bra 	$L__BB3_25;
	sub.s32 	%r48, %r3, %r4;
	add.s32 	%r5, %r48, 1;
	cvta.to.global.u64 	%rd3, %rd2;
	mov.b32 	%r118, 0;
	mov.b64 	%rd57, 7;
$L__BB3_3:
	setp.lt.s32 	%p3, %r4, 1;
	mov.b32 	%r120, 0;
	@%p3 bra 	$L__BB3_8;
	mov.b32 	%r119, 0;
$L__BB3_5:
	add.s32 	%r51, %r119, %r118;
	cvt.u64.u32 	%rd33, %r51;
	add.s64 	%rd34, %rd1, %rd33;
	ld.global.u8 	%rs1, [%rd34];
	setp.eq.s16 	%p4, %rs1, 78;
	@%p4 bra 	$L__BB3_7;
	cvt.u64.u32 	%rd35, %r119;
	add.s64 	%rd36, %rd3, %rd35;
	ld.global.u8 	%rs2, [%rd36];
	setp.ne.s16 	%p5, %rs2, 78;
	setp.ne.s16 	%p6, %rs1, %rs2;
	and.pred  	%p7, %p5, %p6;
	mov.u32 	%r120, %r119;
	@%p7 bra 	$L__BB3_8;
$L__BB3_7:
	add.s32 	%r119, %r119, 1;
	setp.ne.s32 	%p8, %r119, %r4;
	mov.u32 	%r120, %r4;
	@%p8 bra 	$L__BB3_5;
$L__BB3_8:
	setp.ne.s32 	%p9, %r120, %r4;
	@%p9 bra 	$L__BB3_24;
	setp.lt.s32 	%p11, %r4, 1;
	cvta.to.global.u64 	%rd37, %rd15;
	add.s64 	%rd39, %rd37, %rd23;
	ld.global.u64 	%rd40, [%rd39];
	cvta.to.global.u64 	%rd5, %rd40;
	mov.f64 	%fd6, 0d0000000000000000;
	@%p11 bra 	$L__BB3_23;
	and.b32  	%r10, %r4, 15;
	setp.lt.u32 	%p12, %r4, 16;
	mov.b32 	%r127, 0;
	mov.u32 	%r134, %r127;
	@%p12 bra 	$L__BB3_13;
	and.b32  	%r127, %r4, 2147483632;
	neg.s32 	%r121, %r127;
	add.s64 	%rd58, %rd5, %rd57;
	mov.b32 	%r134, 0;
$L__BB3_12:
	.pragma "nounroll";
	ld.global.s8 	%r55, [%rd58+-7];
	add.s32 	%r56, %r134, %r55;
	ld.global.s8 	%r57, [%rd58+-6];
	add.s32 	%r58, %r56, %r57;
	ld.global.s8 	%r59, [%rd58+-5];
	add.s32 	%r60, %r58, %r59;
	ld.global.s8 	%r61, [%rd58+-4];
	add.s32 	%r62, %r60, %r61;
	ld.global.s8 	%r63, [%rd58+-3];
	add.s32 	%r64, %r62, %r63;
	ld.global.s8 	%r65, [%rd58+-2];
	add.s32 	%r66, %r64, %r65;
	ld.global.s8 	%r67, [%rd58+-1];
	add.s32 	%r68, %r66, %r67;
	ld.global.s8 	%r69, [%rd58];
	add.s32 	%r70, %r68, %r69;
	ld.global.s8 	%r71, [%rd58+1];
	add.s32 	%r72, %r70, %r71;
	ld.global.s8 	%r73, [%rd58+2];
	add.s32 	%r74, %r72, %r73;
	ld.global.s8 	%r75, [%rd58+3];
	add.s32 	%r76, %r74, %r75;
	ld.global.s8 	%r77, [%rd58+4];
	add.s32 	%r78, %r76, %r77;
	ld.global.s8 	%r79, [%rd58+5];
	add.s32 	%r80, %r78, %r79;
	ld.global.s8 	%r81, [%rd58+6];
	add.s32 	%r82, %r80, %r81;
	ld.global.s8 	%r83, [%rd58+7];
	add.s32 	%r84, %r82, %r83;
	ld.global.s8 	%r85, [%rd58+8];
	add.s32 	%r86, %r84, %r85;
	add.s32 	%r134, %r86, -528;
	add.s32 	%r121, %r121, 16;
	add.s64 	%rd58, %rd58, 16;
	setp.ne.s32 	%p13, %r121, 0;
	@%p13 bra 	$L__BB3_12;
$L__BB3_13:
	setp.eq.s32 	%p14, %r10, 0;
	@%p14 bra 	$L__BB3_22;
	and.b32  	%r20, %r4, 7;
	setp.lt.u32 	%p15, %r10, 8;
	@%p15 bra 	$L__BB3_16;
	add.s32 	%r88, %r127, %r118;
	cvt.u64.u32 	%rd41, %r88;
	add.s64 	%rd42, %rd5, %rd41;
	ld.global.s8 	%r89, [%rd42];
	add.s32 	%r90, %r134, %r89;
	cvt.u64.u32 	%rd43, %r118;
	cvt.u64.u32 	%rd44, %r127;
	add.s64 	%rd45, %rd44, %rd43;
	add.s64 	%rd46, %rd5, %rd45;
	ld.global.s8 	%r91, [%rd46+1];
	add.s32 	%r92, %r90, %r91;
	ld.global.s8 	%r93, [%rd46+2];
	add.s32 	%r94, %r92, %r93;
	ld.global.s8 	%r95, [%rd46+3];
	add.s32 	%r96, %r94, %r95;
	ld.global.s8 	%r97, [%rd46+4];
	add.s32 	%r98, %r96, %r97;
	ld.global.s8 	%r99, [%rd46+5];
	add.s32 	%r100, %r98, %r99;
	ld.global.s8 	%r101, [%rd46+6];
	add.s32 	%r102, %r100, %r101;
	ld.global.s8 	%r103, [%rd46+7];
	add.s32 	%r104, %r102, %r103;
	add.s32 	%r134, %r104, -264;
	add.s32 	%r127, %r127, 8;
$L__BB3_16:
	setp.eq.s32 	%p16, %r20, 0;
	@%p16 bra 	$L__BB3_22;
	and.b32  	%r26, %r4, 3;
	setp.lt.u32 	%p17, %r20, 4;
	@%p17 bra 	$L__BB3_19;
	add.s32 	%r106, %r127, %r118;
	cvt.u64.u32 	%rd47, %r106;
	add.s64 	%rd48, %rd5, %rd47;
	ld.global.s8 	%r107, [%rd48];
	add.s32 	%r108, %r134, %r107;
	cvt.u64.u32 	%rd49, %r118;
	cvt.u64.u32 	%rd50, %r127;
	add.s64 	%rd51, %rd50, %rd49;
	add.s64 	%rd52, %rd5, %rd51;
	ld.global.s8 	%r109, [%rd52+1];
	add.s32 	%r110, %r108, %r109;
	ld.global.s8 	%r111, [%rd52+2];
	add.s32 	%r112, %r110, %r111;
	ld.global.s8 	%r113, [%rd52+3];
	add.s32 	%r114, %r112, %r113;
	add.s32 	%r134, %r114, -132;
	add.s32 	%r127, %r127, 4;
$L__BB3_19:
	setp.eq.s32 	%p18, %r26, 0;
	@%p18 bra 	$L__BB3_22;
	add.s32 	%r115, %r127, %r118;
	cvt.u64.u32 	%rd53, %r115;
	add.s64 	%rd59, %rd5, %rd53;
	neg.s32 	%r132, %r26;
$L__BB3_21:
	.pragma "nounroll";
	ld.global.s8 	%r116, [%rd59];
	add.s32 	%r117, %r134, %r116;
	add.s32 	%r134, %r117, -33;
	add.s64 	%rd59, %rd59, 1;
	add.s32 	%r132, %r132, 1;
	setp.ne.s32 	%p19, %r132, 0;
	@%p19 bra 	$L__BB3_21;
$L__BB3_22:
	cvt.rn.f64.s32 	%fd6, %r134;
$L__BB3_23:
	cvt.rn.f64.s32 	%fd4, %r4;
	div.rn.f64 	%fd5, %fd6, %fd4;
	cvta.to.global.u64 	%rd54, %rd18;
	mul.wide.s32 	%rd55, %r1, 8;
	add.s64 	%rd56, %rd54, %rd55;
	st.global.f64 	[%rd56], %fd5;
	bra.uni 	$L__BB3_25;
$L__BB3_24:
	add.s32 	%r118, %r118, 1;
	setp.ne.s32 	%p10, %r118, %r5;
	add.s64 	%rd57, %rd57, 1;
	@%p10 bra 	$L__BB3_3;
$L__BB3_25:
	ret;

}
	// .globl	_Z11combineBothPPcS0_S0_PiS1_iiPd
.visible .entry _Z11combineBothPPcS0_S0_PiS1_iiPd(
	.param .u64 .ptr .align 1 _Z11combineBothPPcS0_S0_PiS1_iiPd_param_0,
	.param .u64 .ptr .align 1 _Z11combineBothPPcS0_S0_PiS1_iiPd_param_1,
	.param .u64 .ptr .align 1 _Z11combineBothPPcS0_S0_PiS1_iiPd_param_2,
	.param .u64 .ptr .align 1 _Z11combineBothPPcS0_S0_PiS1_iiPd_param_3,
	.param .u64 .ptr .align 1 _Z11combineBothPPcS0_S0_PiS1_iiPd_param_4,
	.param .u32 _Z11combineBothPPcS0_S0_PiS1_iiPd_param_5,
	.param .u32 _Z11combineBothPPcS0_S0_PiS1_iiPd_param_6,
	.param .u64 .ptr .align 1 _Z11combineBothPPcS0_S0_PiS1_iiPd_param_7
)
{
	.reg .pred 	%p<37>;
	.reg .b16 	%rs<3>;
	.reg .b32 	%r<159>;
	.reg .b64 	%rd<44>;
	.reg .b64 	%fd<4>;
	// demoted variable
	.shared .align 4 .b8 _ZZ11combineBothPPcS0_S0_PiS1_iiPdE5store[512];
	ld.param.u64 	%rd7, [_Z11combineBothPPcS0_S0_PiS1_iiPd_param_0];
	ld.param.u64 	%rd8, [_Z11combineBothPPcS0_S0_PiS1_iiPd_param_1];
	ld.param.u64 	%rd9, [_Z11combineBothPPcS0_S0_PiS1_iiPd_param_2];
	ld.param.u64 	%rd10, [_Z11combineBothPPcS0_S0_PiS1_iiPd_param_3];
	ld.param.u64 	%rd11, [_Z11combineBothPPcS0_S0_PiS1_iiPd_param_4];
	ld.param.u32 	%r63, [_Z11combineBothPPcS0_S0_PiS1_iiPd_param_6];
	ld.param.u64 	%rd6, [_Z11combineBothPPcS0_S0_PiS1_iiPd_param_7];
	cvta.to.global.u64 	%rd12, %rd11;
	cvta.to.global.u64 	%rd13, %rd10;
	cvta.to.global.u64 	%rd14, %rd9;
	cvta.to.global.u64 	%rd15, %rd8;
	cvta.to.global.u64 	%rd16, %rd7;
	mov.u32 	%r1, %ctaid.x;
	mov.u32 	%r2, %ctaid.y;
	mul.wide.u32 	%rd17, %r1, 8;
	add.s64 	%rd18, %rd16, %rd17;
	ld.global.u64 	%rd1, [%rd18];
	mul.wide.u32 	%rd19, %r2, 8;
	add.s64 	%rd20, %rd15, %rd19;
	ld.global.u64 	%rd2, [%rd20];
	add.s64 	%rd21, %rd14, %rd17;
	ld.global.u64 	%rd22, [%rd21];
	cvta.to.global.u64 	%rd3, %rd22;
	mul.wide.u32 	%rd23, %r1, 4;
	add.s64 	%rd24, %rd13, %rd23;
	ld.global.u32 	%r64, [%rd24];
	mul.wide.u32 	%rd25, %r2, 4;
	add.s64 	%rd26, %rd12, %rd25;
	ld.global.u32 	%r3, [%rd26];
	sub.s32 	%r4, %r64, %r3;
	mov.u32 	%r5, %tid.x;
	shl.b32 	%r65, %r5, 2;
	mov.u32 	%r66, _ZZ11combineBothPPcS0_S0_PiS1_iiPdE5store;
	add.s32 	%r6, %r66, %r65;
	mov.b32 	%r67, 999999;
	st.shared.u32 	[%r6], %r67;
	bar.sync 	0;
	setp.lt.s32 	%p1, %r4, 0;
	@%p1 bra 	$L__BB4_11;
	cvta.to.global.u64 	%rd4, %rd2;
	cvta.to.global.u64 	%rd5, %rd1;
	mov.b32 	%r140, 0;
$L__BB4_2:
	add.s32 	%r8, %r140, %r5;
	setp.gt.u32 	%p2, %r8, %r4;
	@%p2 bra 	$L__BB4_10;
	setp.lt.s32 	%p3, %r3, 1;
	mov.b32 	%r142, 0;
	@%p3 bra 	$L__BB4_8;
	mov.b32 	%r141, 0;
$L__BB4_5:
	add.s32 	%r71, %r141, %r8;
	cvt.s64.s32 	%rd27, %r71;
	add.s64 	%rd28, %rd5, %rd27;
	ld.global.u8 	%rs1, [%rd28];
	setp.eq.s16 	%p4, %rs1, 78;
	@%p4 bra 	$L__BB4_7;
	cvt.u64.u32 	%rd29, %r141;
	add.s64 	%rd30, %rd4, %rd29;
	ld.global.u8 	%rs2, [%rd30];
	setp.ne.s16 	%p5, %rs2, 78;
	setp.ne.s16 	%p6, %rs1, %rs2;
	and.pred  	%p7, %p5, %p6;
	mov.u32 	%r142, %r141;
	@%p7 bra 	$L__BB4_8;
$L__BB4_7:
	add.s32 	%r141, %r141, 1;
	setp.ne.s32 	%p8, %r141, %r3;
	mov.u32 	%r142, %r3;
	@%p8 bra 	$L__BB4_5;
$L__BB4_8:
	setp.ne.s32 	%p9, %r142, %r3;
	@%p9 bra 	$L__BB4_10;
	ld.shared.u32 	%r72, [%r6];
	min.s32 	%r73, %r72, %r8;
	st.shared.u32 	[%r6], %r73;
$L__BB4_10:
	add.s32 	%r140, %r140, 128;
	setp.le.s32 	%p10, %r140, %r4;
	@%p10 bra 	$L__BB4_2;
$L__BB4_11:
	bar.sync 	0;
	and.b32  	%r13, %r5, 1;
	setp.eq.b32 	%p11, %r13, 1;
	@%p11 bra 	$L__BB4_13;
	ld.shared.u32 	%r74, [%r6];
	ld.shared.u32 	%r75, [%r6+4];
	min.s32 	%r76, %r74, %r75;
	st.shared.u32 	[%r6], %r76;
$L__BB4_13:
	bar.sync 	0;
	and.b32  	%r14, %r5, 3;
	setp.ne.s32 	%p12, %r14, 0;
	@%p12 bra 	$L__BB4_15;
	ld.shared.u32 	%r77, [%r6];
	ld.shared.u32 	%r78, [%r6+8];
	min.s32 	%r79, %r77, %r78;
	st.shared.u32 	[%r6], %r79;
$L__BB4_15:
	bar.sync 	0;
	and.b32  	%r15, %r5, 7;
	setp.ne.s32 	%p13, %r15, 0;
	@%p13 bra 	$L__BB4_17;
	ld.shared.u32 	%r80, [%r6];
	ld.shared.u32 	%r81, [%r6+16];
	min.s32 	%r82, %r80, %r81;
	st.shared.u32 	[%r6], %r82;
$L__BB4_17:
	bar.sync 	0;
	and.b32  	%r16, %r5, 15;
	setp.ne.s32 	%p14, %r16, 0;
	@%p14 bra 	$L__BB4_19;
	ld.shared.u32 	%r83, [%r6];
	ld.shared.u32 	%r84, [%r6+32];
	min.s32 	%r85, %r83, %r84;
	st.shared.u32 	[%r6], %r85;
$L__BB4_19:
	bar.sync 	0;
	and.b32  	%r17, %r5, 31;
	setp.ne.s32 	%p15, %r17, 0;
	@%p15 bra 	$L__BB4_21;
	ld.shared.u32 	%r86, [%r6];
	ld.shared.u32 	%r87, [%r6+64];
	min.s32 	%r88, %r86, %r87;
	st.shared.u32 	[%r6], %r88;
$L__BB4_21:
	bar.sync 	0;
	and.b32  	%r18, %r5, 63;
	setp.ne.s32 	%p16, %r18, 0;
	@%p16 bra 	$L__BB4_23;
	ld.shared.u32 	%r89, [%r6];
	ld.shared.u32 	%r90, [%r6+128];
	min.s32 	%r91, %r89, %r90;
	st.shared.u32 	[%r6], %r91;
$L__BB4_23:
	bar.sync 	0;
	and.b32  	%r19, %r5, 127;
	setp.ne.s32 	%p17, %r19, 0;
	@%p17 bra 	$L__BB4_25;
	ld.shared.u32 	%r92, [%r6];
	ld.shared.u32 	%r93, [%r6+256];
	min.s32 	%r94, %r92, %r93;
	st.shared.u32 	[%r6], %r94;
$L__BB4_25:
	bar.sync 	0;
	ld.shared.u32 	%r20, [_ZZ11combineBothPPcS0_S0_PiS1_iiPdE5store];
	setp.eq.s32 	%p18, %r20, 999999;
	@%p18 bra 	$L__BB4_61;
	bar.sync 	0;
	mov.b32 	%r95, 0;
	st.shared.u32 	[%r6], %r95;
	bar.sync 	0;
	setp.lt.s32 	%p19, %r3, 1;
	@%p19 bra 	$L__BB4_45;
	ld.shared.u32 	%r154, [%r6];
	add.s32 	%r97, %r3, -1;
	shr.u32 	%r98, %r97, 7;
	add.s32 	%r22, %r98, 1;
	and.b32  	%r23, %r22, 3;
	setp.lt.u32 	%p20, %r3, 385;
	mov.b32 	%r144, 0;
	@%p20 bra 	$L__BB4_39;
	add.s32 	%r152, %r5, %r20;
	and.b32  	%r100, %r22, 67108860;
	neg.s32 	%r150, %r100;
	mov.b32 	%r153, 256;
	mov.u32 	%r151, %r5;
$L__BB4_29:
	setp.ge.u32 	%p21, %r151, %r3;
	mov.b32 	%r155, 0;
	@%p21 bra 	$L__BB4_31;
	cvt.u64.u32 	%rd31, %r152;
	add.s64 	%rd32, %rd3, %rd31;
	ld.global.s8 	%r102, [%rd32];
	add.s32 	%r155, %r102, -33;
$L__BB4_31:
	add.s32 	%r49, %r154, %r155;
	add.s32 	%r104, %r151, 128;
	setp.ge.u32 	%p22, %r104, %r3;
	mov.b32 	%r156, 0;
	@%p22 bra 	$L__BB4_33;
	add.s32 	%r105, %r152, 128;
	cvt.u64.u32 	%rd33, %r105;
	add.s64 	%rd34, %rd3, %rd33;
	ld.global.s8 	%r106, [%rd34];
	add.s32 	%r156, %r106, -33;
$L__BB4_33:
	add.s32 	%r52, %r49, %r156;
	add.s32 	%r108, %r151, 256;
	setp.ge.u32 	%p23, %r108, %r3;
	mov.b32 	%r157, 0;
	@%p23 bra 	$L__BB4_35;
	add.s32 	%r109, %r152, 256;
	cvt.u64.u32 	%rd35, %r109;
	add.s64 	%rd36, %rd3, %rd35;
	ld.global.s8 	%r110, [%rd36];
	add.s32 	%r157, %r110, -33;
$L__BB4_35:
	add.s32 	%r55, %r52, %r157;
	add.s32 	%r112, %r151, 384;
	setp.ge.u32 	%p24, %r112, %r3;
	mov.b32 	%r158, 0;
	@%p24 bra 	$L__BB4_37;
	add.s32 	%r113, %r152, 384;
	cvt.u64.u32 	%rd37, %r113;
	add.s64 	%rd38, %rd3, %rd37;
	ld.global.s8 	%r114, [%rd38];
	add.s32 	%r158, %r114, -33;
$L__BB4_37:
	add.s32 	%r154, %r55, %r158;
	add.s32 	%r153, %r153, 512;
	add.s32 	%r152, %r152, 512;
	add.s32 	%r151, %r151, 512;
	add.s32 	%r150, %r150, 4;
	setp.eq.s32 	%p25, %r150, 0;
	@%p25 bra 	$L__BB4_38;
	bra.uni 	$L__BB4_29;
$L__BB4_38:
	st.shared.u32 	[%r6], %r154;
	add.s32 	%r144, %r153, -256;
$L__BB4_39:
	setp.eq.s32 	%p26, %r23, 0;
	@%p26 bra 	$L__BB4_45;
	add.s32 	%r146, %r5, %r144;
	add.s32 	%r147, %r146, %r20;
	neg.s32 	%r145, %r23;
$L__BB4_41:
	.pragma "nounroll";
	setp.ge.u32 	%p27, %r146, %r3;
	mov.b32 	%r149, 0;
	@%p27 bra 	$L__BB4_43;
	cvt.u64.u32 	%rd39, %r147;
	add.s64 	%rd40, %rd3, %rd39;
	ld.global.s8 	%r116, [%rd40];
	add.s32 	%r149, %r116, -33;
$L__BB4_43:
	add.s32 	%r154, %r154, %r149;
	add.s32 	%r147, %r147, 128;
	add.s32 	%r146, %r146, 128;
	add.s32 	%r145, %r145, 1;
	setp.eq.s32 	%p28, %r145, 0;
	@%p28 bra 	$L__BB4_44;
	bra.uni 	$L__BB4_41;
$L__BB4_44:
	st.shared.u32 	[%r6], %r154;
$L__BB4_45:
	setp.ne.s32 	%p29, %r13, 0;
	bar.sync 	0;
	@%p29 bra 	$L__BB4_47;
	ld.shared.u32 	%r117, [%r6+4];
	ld.shared.u32 	%r118, [%r6];
	add.s32 	%r119, %r118, %r117;
	st.shared.u32 	[%r6], %r119;
$L__BB4_47:
	setp.ne.s32 	%p30, %r14, 0;
	bar.sync 	0;
	@%p30 bra 	$L__BB4_49;
	ld.shared.u32 	%r120, [%r6+8];
	ld.shared.u32 	%r121, [%r6];
	add.s32 	%r122, %r121, %r120;
	st.shared.u32 	[%r6], %r122;
$L__BB4_49:
	setp.ne.s32 	%p31, %r15, 0;
	bar.sync 	0;
	@%p31 bra 	$L__BB4_51;
	ld.shared.u32 	%r123, [%r6+16];
	ld.shared.u32 	%r124, [%r6];
	add.s32 	%r125, %r124, %r123;
	st.shared.u32 	[%r6], %r125;
$L__BB4_51:
	setp.ne.s32 	%p32, %r16, 0;
	bar.sync 	0;
	@%p32 bra 	$L__BB4_53;
	ld.shared.u32 	%r126, [%r6+32];
	ld.shared.u32 	%r127, [%r6];
	add.s32 	%r128, %r127, %r126;
	st.shared.u32 	[%r6], %r128;
$L__BB4_53:
	setp.ne.s32 	%p33, %r17, 0;
	bar.sync 	0;
	@%p33 bra 	$L__BB4_55;
	ld.shared.u32 	%r129, [%r6+64];
	ld.shared.u32 	%r130, [%r6];
	add.s32 	%r131, %r130, %r129;
	st.shared.u32 	[%r6], %r131;
$L__BB4_55:
	setp.ne.s32 	%p34, %r18, 0;
	bar.sync 	0;
	@%p34 bra 	$L__BB4_57;
	ld.shared.u32 	%r132, [%r6+128];
	ld.shared.u32 	%r133, [%r6];
	add.s32 	%r134, %r133, %r132;
	st.shared.u32 	[%r6], %r134;
$L__BB4_57:
	setp.ne.s32 	%p35, %r19, 0;
	bar.sync 	0;
	@%p35 bra 	$L__BB4_59;
	ld.shared.u32 	%r135, [%r6+256];
	ld.shared.u32 	%r136, [%r6];
	add.s32 	%r137, %r136, %r135;
	st.shared.u32 	[%r6], %r137;
$L__BB4_59:
	setp.ne.s32 	%p36, %r5, 0;
	@%p36 bra 	$L__BB4_61;
	ld.shared.u32 	%r138, [_ZZ11combineBothPPcS0_S0_PiS1_iiPdE5store];
	cvt.rn.f64.s32 	%fd1, %r138;
	cvt.rn.f64.s32 	%fd2, %r3;
	div.rn.f64 	%fd3, %fd1, %fd2;
	mad.lo.s32 	%r139, %r63, %r1, %r2;
	cvta.to.global.u64 	%rd41, %rd6;
	mul.wide.s32 	%rd42, %r139, 8;
	add.s64 	%rd43, %rd41, %rd42;
	st.global.f64 	[%rd43], %fd3;
$L__BB4_61:
	ret;

}


// ===== COMPILED SASS (sm_100) =====

	.target	sm_100

	.elftype	@"ET_EXEC"


//--------------------- .note.nv.tkinfo           --------------------------
	.section	.note.nv.tkinfo,"",@"SHT_NOTE"
	.sectionflags	@"SHF_NOTE_NV_TKINFO"
	.tkinfo
        /*0018*/ 	.word	0x00000002
        /*0030*/ 	.string	""
        /*0030*/ 	.string	"ptxas"
        /*0030*/ 	.string	"Cuda compilation tools, release 13.0, V13.0.88"
        /*0030*/ 	.string	"Build cuda_13.0.r13.0/compiler.36424714_0"
        /*0030*/ 	.string	"-arch sm_100 -m 64 "



//--------------------- .note.nv.cuinfo           --------------------------
	.section	.note.nv.cuinfo,"",@"SHT_NOTE"
	.sectionflags	@"SHF_NOTE_NV_CUINFO"
        /*0018*/ 	.short	0x0002
        /*001a*/ 	.short	0x0064
        /*001c*/ 	.short	0x0082
	.zero		2


//--------------------- .nv.info                  --------------------------
	.section	.nv.info,"",@"SHT_CUDA_INFO"
	.align	4


	//----- nvinfo : EIATTR_REGCOUNT
	.align		4
        /*0000*/ 	.byte	0x04, 0x2f
        /*0002*/ 	.short	(.L_1 - .L_0)
	.align		4
.L_0:
        /*0004*/ 	.word	index@(_Z5matchPcS_iiPi)
        /*0008*/ 	.word	0x0000000b


	//----- nvinfo : EIATTR_FRAME_SIZE
	.align		4
.L_1:
        /*000c*/ 	.byte	0x04, 0x11
        /*000e*/ 	.short	(.L_3 - .L_2)
	.align		4
.L_2:
        /*0010*/ 	.word	index@(_Z5matchPcS_iiPi)
        /*0014*/ 	.word	0x00000000


	//----- nvinfo : EIATTR_REGCOUNT
	.align		4
.L_3:
        /*0018*/ 	.byte	0x04, 0x2f
        /*001a*/ 	.short	(.L_5 - .L_4)
	.align		4
.L_4:
        /*001c*/ 	.word	index@(_Z11match_scorePciiPd)
        /*0020*/ 	.word	0x00000019


	//----- nvinfo : EIATTR_FRAME_SIZE
	.align		4
.L_5:
        /*0024*/ 	.byte	0x04, 0x11
        /*0026*/ 	.short	(.L_7 - .L_6)
	.align		4
.L_6:
        /*0028*/ 	.word	index@($__internal_2_$__cuda_sm20_div_rn_f64_full)
        /*002c*/ 	.word	0x00000000


	//----- nvinfo : EIATTR_FRAME_SIZE
	.align		4
.L_7:
        /*0030*/ 	.byte	0x04, 0x11
        /*0032*/ 	.short	(.L_9 - .L_8)
	.align		4
.L_8:
        /*0034*/ 	.word	index@(_Z11match_scorePciiPd)
        /*0038*/ 	.word	0x00000000


	//----- nvinfo : EIATTR_REGCOUNT
	.align		4
.L_9:
        /*003c*/ 	.byte	0x04, 0x2f
        /*003e*/ 	.short	(.L_11 - .L_10)
	.align		4
.L_10:
        /*0040*/ 	.word	index@(_Z1fPcS_iiPi)
        /*0044*/ 	.word	0x0000000a


	//----- nvinfo : EIATTR_FRAME_SIZE
	.align		4
.L_11:
        /*0048*/ 	.byte	0x04, 0x11
        /*004a*/ 	.short	(.L_13 - .L_12)
	.align		4
.L_12:
        /*004c*/ 	.word	index@(_Z1fPcS_iiPi)
        /*0050*/ 	.word	0x00000000


	//----- nvinfo : EIATTR_REGCOUNT
	.align		4
.L_13:
        /*0054*/ 	.byte	0x04, 0x2f
        /*0056*/ 	.short	(.L_15 - .L_14)
	.align		4
.L_14:
        /*0058*/ 	.word	index@(_Z13matcherKernelPPcS0_S0_PiS1_iiPd)
        /*005c*/ 	.word	0x0000001c


	//----- nvinfo : EIATTR_FRAME_SIZE
	.align		4
.L_15:
        /*0060*/ 	.byte	0x04, 0x11
        /*0062*/ 	.short	(.L_17 - .L_16)
	.align		4
.L_16:
        /*0064*/ 	.word	index@($__internal_1_$__cuda_sm20_div_rn_f64_full)
        /*0068*/ 	.word	0x00000000


	//----- nvinfo : EIATTR_FRAME_SIZE
	.align		4
.L_17:
        /*006c*/ 	.byte	0x04, 0x11
        /*006e*/ 	.short	(.L_19 - .L_18)
	.align		4
.L_18:
        /*0070*/ 	.word	index@(_Z13matcherKernelPPcS0_S0_PiS1_iiPd)
        /*0074*/ 	.word	0x00000000


	//----- nvinfo : EIATTR_REGCOUNT
	.align		4
.L_19:
        /*0078*/ 	.byte	0x04, 0x2f
        /*007a*/ 	.short	(.L_21 - .L_20)
	.align		4
.L_20:
        /*007c*/ 	.word	index@(_Z11combineBothPPcS0_S0_PiS1_iiPd)
        /*0080*/ 	.word	0x00000020


	//----- nvinfo : EIATTR_FRAME_SIZE
	.align		4
.L_21:
        /*0084*/ 	.byte	0x04, 0x11
        /*0086*/ 	.short	(.L_23 - .L_22)
	.align		4
.L_22:
        /*0088*/ 	.word	index@($__internal_0_$__cuda_sm20_div_rn_f64_full)
        /*008c*/ 	.word	0x00000000


	//----- nvinfo : EIATTR_FRAME_SIZE
	.align		4
.L_23:
        /*0090*/ 	.byte	0x04, 0x11
        /*0092*/ 	.short	(.L_25 - .L_24)
	.align		4
.L_24:
        /*0094*/ 	.word	index@(_Z11combineBothPPcS0_S0_PiS1_iiPd)
        /*0098*/ 	.word	0x00000000


	//----- nvinfo : EIATTR_MIN_STACK_SIZE
	.align		4
.L_25:
        /*009c*/ 	.byte	0x04, 0x12
        /*009e*/ 	.short	(.L_27 - .L_26)
	.align		4
.L_26:
        /*00a0*/ 	.word	index@(_Z11combineBothPPcS0_S0_PiS1_iiPd)
        /*00a4*/ 	.word	0x00000000


	//----- nvinfo : EIATTR_MIN_STACK_SIZE
	.align		4
.L_27:
        /*00a8*/ 	.byte	0x04, 0x12
        /*00aa*/ 	.short	(.L_29 - .L_28)
	.align		4
.L_28:
        /*00ac*/ 	.word	index@(_Z13matcherKernelPPcS0_S0_PiS1_iiPd)
        /*00b0*/ 	.word	0x00000000


	//----- nvinfo : EIATTR_MIN_STACK_SIZE
	.align		4
.L_29:
        /*00b4*/ 	.byte	0x04, 0x12
        /*00b6*/ 	.short	(.L_31 - .L_30)
	.align		4
.L_30:
        /*00b8*/ 	.word	index@(_Z1fPcS_iiPi)
        /*00bc*/ 	.word	0x00000000


	//----- nvinfo : EIATTR_MIN_STACK_SIZE
	.align		4
.L_31:
        /*00c0*/ 	.byte	0x04, 0x12
        /*00c2*/ 	.short	(.L_33 - .L_32)
	.align		4
.L_32:
        /*00c4*/ 	.word	index@(_Z11match_scorePciiPd)
        /*00c8*/ 	.word	0x00000000


	//----- nvinfo : EIATTR_MIN_STACK_SIZE
	.align		4
.L_33:
        /*00cc*/ 	.byte	0x04, 0x12
        /*00ce*/ 	.short	(.L_35 - .L_34)
	.align		4
.L_34:
        /*00d0*/ 	.word	index@(_Z5matchPcS_iiPi)
        /*00d4*/ 	.word	0x00000000
.L_35:


//--------------------- .nv.compat                --------------------------
	.section	.nv.compat,"",@"SHT_CUDA_COMPAT_INFO"
	.align	4
        /*0000*/ 	.byte	0x02, 0x09, 0x00, 0x00, 0x02, 0x02, 0x01, 0x00, 0x02, 0x05, 0x05, 0x00, 0x03, 0x07, 0x01, 0x01
        /*0010*/ 	.byte	0x02, 0x03, 0x00, 0x00, 0x02, 0x06, 0x01, 0x00, 0x04, 0x0b, 0x08, 0x00, 0x01, 0x00, 0x00, 0x00
        /*0020*/ 	.byte	0x00, 0x00, 0x00, 0x00


//--------------------- .nv.info._Z11combineBothPPcS0_S0_PiS1_iiPd --------------------------
	.section	.nv.info._Z11combineBothPPcS0_S0_PiS1_iiPd,"",@"SHT_CUDA_INFO"
	.sectionflags	@""
	.align	4


	//----- nvinfo : EIATTR_CUDA_API_VERSION
	.align		4
        /*0000*/ 	.byte	0x04, 0x37
        /*0002*/ 	.short	(.L_37 - .L_36)
.L_36:
        /*0004*/ 	.word	0x00000082


	//----- nvinfo : EIATTR_KPARAM_INFO
	.align		4
.L_37:
        /*0008*/ 	.byte	0x04, 0x17
        /*000a*/ 	.short	(.L_39 - .L_38)
.L_38:
        /*000c*/ 	.word	0x00000000
        /*0010*/ 	.short	0x0007
        /*0012*/ 	.short	0x0030
        /*0014*/ 	.byte	0x00, 0xf5, 0x21, 0x00


	//----- nvinfo : EIATTR_KPARAM_INFO
	.align		4
.L_39:
        /*0018*/ 	.byte	0x04, 0x17
        /*001a*/ 	.short	(.L_41 - .L_40)
.L_40:
        /*001c*/ 	.word	0x00000000
        /*0020*/ 	.short	0x0006
        /*0022*/ 	.short	0x002c
        /*0024*/ 	.byte	0x00, 0xf0, 0x11, 0x00


	//----- nvinfo : EIATTR_KPARAM_INFO
	.align		4
.L_41:
        /*0028*/ 	.byte	0x04, 0x17
        /*002a*/ 	.short	(.L_43 - .L_42)
.L_42:
        /*002c*/ 	.word	0x00000000
        /*0030*/ 	.short	0x0005
        /*0032*/ 	.short	0x0028
        /*0034*/ 	.byte	0x00, 0xf0, 0x11, 0x00


	//----- nvinfo : EIATTR_KPARAM_INFO
	.align		4
.L_43:
        /*0038*/ 	.byte	0x04, 0x17
        /*003a*/ 	.short	(.L_45 - .L_44)
.L_44:
        /*003c*/ 	.word	0x00000000
        /*0040*/ 	.short	0x0004
        /*0042*/ 	.short	0x0020
        /*0044*/ 	.byte	0x00, 0xf5, 0x21, 0x00


	//----- nvinfo : EIATTR_KPARAM_INFO
	.align		4
.L_45:
        /*0048*/ 	.byte	0x04, 0x17
        /*004a*/ 	.short	(.L_47 - .L_46)
.L_46:
        /*004c*/ 	.word	0x00000000
        /*0050*/ 	.short	0x0003
        /*0052*/ 	.short	0x0018
        /*0054*/ 	.byte	0x00, 0xf5, 0x21, 0x00


	//----- nvinfo : EIATTR_KPARAM_INFO
	.align		4
.L_47:
        /*0058*/ 	.byte	0x04, 0x17
        /*005a*/ 	.short	(.L_49 - .L_48)
.L_48:
        /*005c*/ 	.word	0x00000000
        /*0060*/ 	.short	0x0002
        /*0062*/ 	.short	0x0010
        /*0064*/ 	.byte	0x00, 0xf5, 0x21, 0x00


	//----- nvinfo : EIATTR_KPARAM_INFO
	.align		4
.L_49:
        /*0068*/ 	.byte	0x04, 0x17
        /*006a*/ 	.short	(.L_51 - .L_50)
.L_50:
        /*006c*/ 	.word	0x00000000
        /*0070*/ 	.short	0x0001
        /*0072*/ 	.short	0x0008
        /*0074*/ 	.byte	0x00, 0xf5, 0x21, 0x00


	//----- nvinfo : EIATTR_KPARAM_INFO
	.align		4
.L_51:
        /*0078*/ 	.byte	0x04, 0x17
        /*007a*/ 	.short	(.L_53 - .L_52)
.L_52:
        /*007c*/ 	.word	0x00000000
        /*0080*/ 	.short	0x0000
        /*0082*/ 	.short	0x0000
        /*0084*/ 	.byte	0x00, 0xf5, 0x21, 0x00


	//----- nvinfo : EIATTR_SPARSE_MMA_MASK
	.align		4
.L_53:
        /*0088*/ 	.byte	0x03, 0x50
        /*008a*/ 	.short	0x0000


	//----- nvinfo : EIATTR_MAXREG_COUNT
	.align		4
        /*008c*/ 	.byte	0x03, 0x1b
        /*008e*/ 	.short	0x00ff


	//----- nvinfo : EIATTR_NUM_BARRIERS
	.align		4
        /*0090*/ 	.byte	0x02, 0x4c
        /*0092*/ 	.byte	0x01
	.zero		1


	//----- nvinfo : EIATTR_MERCURY_ISA_VERSION
	.align		4
        /*0094*/ 	.byte	0x03, 0x5f
        /*0096*/ 	.short	0x0101


	//----- nvinfo : EIATTR_VRC_CTA_INIT_COUNT
	.align		4
        /*0098*/ 	.byte	0x02, 0x4a
	.zero		1
	.zero		1


	//----- nvinfo : EIATTR_EXIT_INSTR_OFFSETS
	.align		4
        /*009c*/ 	.byte	0x04, 0x1c
        /*009e*/ 	.short	(.L_55 - .L_54)


	//   ....[0]....
.L_54:
        /*00a0*/ 	.word	0x00000760


	//   ....[1]....
        /*00a4*/ 	.word	0x00001ce0


	//   ....[2]....
        /*00a8*/ 	.word	0x00001ec0


	//----- nvinfo : EIATTR_CRS_STACK_SIZE
	.align		4
.L_55:
        /*00ac*/ 	.byte	0x04, 0x1e
        /*00ae*/ 	.short	(.L_57 - .L_56)
.L_56:
        /*00b0*/ 	.word	0x00000000


	//----- nvinfo : EIATTR_CBANK_PARAM_SIZE
	.align		4
.L_57:
        /*00b4*/ 	.byte	0x03, 0x19
        /*00b6*/ 	.short	0x0038


	//----- nvinfo : EIATTR_PARAM_CBANK
	.align		4
        /*00b8*/ 	.byte	0x04, 0x0a
        /*00ba*/ 	.short	(.L_59 - .L_58)
	.align		4
.L_58:
        /*00bc*/ 	.word	index@(.nv.constant0._Z11combineBothPPcS0_S0_PiS1_iiPd)
        /*00c0*/ 	.short	0x0380
        /*00c2*/ 	.short	0x0038


	//----- nvinfo : EIATTR_SW_WAR
	.align		4
.L_59:
        /*00c4*/ 	.byte	0x04, 0x36
        /*00c6*/ 	.short	(.L_61 - .L_60)
.L_60:
        /*00c8*/ 	.word	0x00000008
.L_61:


//--------------------- .nv.info._Z13matcherKernelPPcS0_S0_PiS1_iiPd --------------------------
	.section	.nv.info._Z13matcherKernelPPcS0_S0_PiS1_iiPd,"",@"SHT_CUDA_INFO"
	.sectionflags	@""
	.align	4


	//----- nvinfo : EIATTR_CUDA_API_VERSION
	.align		4
        /*0000*/ 	.byte	0x04, 0x37
        /*0002*/ 	.short	(.L_63 - .L_62)
.L_62:
        /*0004*/ 	.word	0x00000082


	//----- nvinfo : EIATTR_KPARAM_INFO
	.align		4
.L_63:
        /*0008*/ 	.byte	0x04, 0x17
        /*000a*/ 	.short	(.L_65 - .L_64)
.L_64:
        /*000c*/ 	.word	0x00000000
        /*0010*/ 	.short	0x0007
        /*0012*/ 	.short	0x0030
        /*0014*/ 	.byte	0x00, 0xf5, 0x21, 0x00


	//----- nvinfo : EIATTR_KPARAM_INFO
	.align		4
.L_65:
        /*0018*/ 	.byte	0x04, 0x17
        /*001a*/ 	.short	(.L_67 - .L_66)
.L_66:
        /*001c*/ 	.word	0x00000000
        /*0020*/ 	.short	0x0006
        /*0022*/ 	.short	0x002c
        /*0024*/ 	.byte	0x00, 0xf0, 0x11, 0x00


	//----- nvinfo : EIATTR_KPARAM_INFO
	.align		4
.L_67:
        /*0028*/ 	.byte	0x04, 0x17
        /*002a*/ 	.short	(.L_69 - .L_68)
.L_68:
        /*002c*/ 	.word	0x00000000
        /*0030*/ 	.short	0x0005
        /*0032*/ 	.short	0x0028
        /*0034*/ 	.byte	0x00, 0xf0, 0x11, 0x00


	//----- nvinfo : EIATTR_KPARAM_INFO
	.align		4
.L_69:
        /*0038*/ 	.byte	0x04, 0x17
        /*003a*/ 	.short	(.L_71 - .L_70)
.L_70:
        /*003c*/ 	.word	0x00000000
        /*0040*/ 	.short	0x0004
        /*0042*/ 	.short	0x0020
        /*0044*/ 	.byte	0x00, 0xf5, 0x21, 0x00


	//----- nvinfo : EIATTR_KPARAM_INFO
	.align		4
.L_71:
        /*0048*/ 	.byte	0x04, 0x17
        /*004a*/ 	.short	(.L_73 - .L_72)
.L_72:
        /*004c*/ 	.word	0x00000000
        /*0050*/ 	.short	0x0003
        /*0052*/ 	.short	0x0018
        /*0054*/ 	.byte	0x00, 0xf5, 0x21, 0x00


	//----- nvinfo : EIATTR_KPARAM_INFO
	.align		4
.L_73:
        /*0058*/ 	.byte	0x04, 0x17
        /*005a*/ 	.short	(.L_75 - .L_74)
.L_74:
        /*005c*/ 	.word	0x00000000
        /*0060*/ 	.short	0x0002
        /*0062*/ 	.short	0x0010
        /*0064*/ 	.byte	0x00, 0xf5, 0x21, 0x00


	//----- nvinfo : EIATTR_KPARAM_INFO
	.align		4
.L_75:
        /*0068*/ 	.byte	0x04, 0x17
        /*006a*/ 	.short	(.L_77 - .L_76)
.L_76:
        /*006c*/ 	.word	0x00000000
        /*0070*/ 	.short	0x0001
        /*0072*/ 	.short	0x0008
        /*0074*/ 	.byte	0x00, 0xf5, 0x21, 0x00


	//----- nvinfo : EIATTR_KPARAM_INFO
	.align		4
.L_77:
        /*0078*/ 	.byte	0x04, 0x17
        /*007a*/ 	.short	(.L_79 - .L_78)
.L_78:
        /*007c*/ 	.word	0x00000000
        /*0080*/ 	.short	0x0000
        /*0082*/ 	.short	0x0000
        /*0084*/ 	.byte	0x00, 0xf5, 0x21, 0x00


	//----- nvinfo : EIATTR_SPARSE_MMA_MASK
	.align		4
.L_79:
        /*0088*/ 	.byte	0x03, 0x50
        /*008a*/ 	.short	0x0000


	//----- nvinfo : EIATTR_MAXREG_COUNT
	.align		4
        /*008c*/ 	.byte	0x03, 0x1b
        /*008e*/ 	.short	0x00ff


	//----- nvinfo : EIATTR_MERCURY_ISA_VERSION
	.align		4
        /*0090*/ 	.byte	0x03, 0x5f
        /*0092*/ 	.short	0x0101


	//----- nvinfo : EIATTR_VRC_CTA_INIT_COUNT
	.align		4
        /*0094*/ 	.byte	0x02, 0x4a
	.zero		1
	.zero		1


	//----- nvinfo : EIATTR_EXIT_INSTR_OFFSETS
	.align		4
        /*0098*/ 	.byte	0x04, 0x1c
        /*009a*/ 	.short	(.L_81 - .L_80)


	//   ....[0]....
.L_80:
        /*009c*/ 	.word	0x00000080


	//   ....[1]....
        /*00a0*/ 	.word	0x000002e0


	//   ....[2]....
        /*00a4*/ 	.word	0x00000560


	//   ....[3]....
        /*00a8*/ 	.word	0x00000df0


	//----- nvinfo : EIATTR_CRS_STACK_SIZE
	.align		4
.L_81:
        /*00ac*/ 	.byte	0x04, 0x1e
        /*00ae*/ 	.short	(.L_83 - .L_82)
.L_82:
        /*00b0*/ 	.word	0x00000000


	//----- nvinfo : EIATTR_CBANK_PARAM_SIZE
	.align		4
.L_83:
        /*00b4*/ 	.byte	0x03, 0x19
        /*00b6*/ 	.short	0x0038


	//----- nvinfo : EIATTR_PARAM_CBANK
	.align		4
        /*00b8*/ 	.byte	0x04, 0x0a
        /*00ba*/ 	.short	(.L_85 - .L_84)
	.align		4
.L_84:
        /*00bc*/ 	.word	index@(.nv.constant0._Z13matcherKernelPPcS0_S0_PiS1_iiPd)
        /*00c0*/ 	.short	0x0380
        /*00c2*/ 	.short	0x0038


	//----- nvinfo : EIATTR_SW_WAR
	.align		4
.L_85:
        /*00c4*/ 	.byte	0x04, 0x36
        /*00c6*/ 	.short	(.L_87 - .L_86)
.L_86:
        /*00c8*/ 	.word	0x00000008
.L_87:


//--------------------- .nv.info._Z1fPcS_iiPi     --------------------------
	.section	.nv.info._Z1fPcS_iiPi,"",@"SHT_CUDA_INFO"
	.sectionflags	@""
	.align	4


	//----- nvinfo : EIATTR_CUDA_API_VERSION
	.align		4
        /*0000*/ 	.byte	0x04, 0x37
        /*0002*/ 	.short	(.L_89 - .L_88)
.L_88:
        /*0004*/ 	.word	0x00000082


	//----- nvinfo : EIATTR_KPARAM_INFO
	.align		4
.L_89:
        /*0008*/ 	.byte	0x04, 0x17
        /*000a*/ 	.short	(.L_91 - .L_90)
.L_90:
        /*000c*/ 	.word	0x00000000
        /*0010*/ 	.short	0x0004
        /*0012*/ 	.short	0x0018
        /*0014*/ 	.byte	0x00, 0xf5, 0x21, 0x00


	//----- nvinfo : EIATTR_KPARAM_INFO
	.align		4
.L_91:
        /*0018*/ 	.byte	0x04, 0x17
        /*001a*/ 	.short	(.L_93 - .L_92)
.L_92:
        /*001c*/ 	.word	0x00000000
        /*0020*/ 	.short	0x0003
        /*0022*/ 	.short	0x0014
        /*0024*/ 	.byte	0x00, 0xf0, 0x11, 0x00


	//----- nvinfo : EIATTR_KPARAM_INFO
	.align		4
.L_93:
        /*0028*/ 	.byte	0x04, 0x17
        /*002a*/ 	.short	(.L_95 - .L_94)
.L_94:
        /*002c*/ 	.word	0x00000000
        /*0030*/ 	.short	0x0002
        /*0032*/ 	.short	0x0010
        /*0034*/ 	.byte	0x00, 0xf0, 0x11, 0x00


	//----- nvinfo : EIATTR_KPARAM_INFO
	.align		4
.L_95:
        /*0038*/ 	.byte	0x04, 0x17
        /*003a*/ 	.short	(.L_97 - .L_96)
.L_96:
        /*003c*/ 	.word	0x00000000
        /*0040*/ 	.short	0x0001
        /*0042*/ 	.short	0x0008
        /*0044*/ 	.byte	0x00, 0xf5, 0x21, 0x00


	//----- nvinfo : EIATTR_KPARAM_INFO
	.align		4
.L_97:
        /*0048*/ 	.byte	0x04, 0x17
        /*004a*/ 	.short	(.L_99 - .L_98)
.L_98:
        /*004c*/ 	.word	0x00000000
        /*0050*/ 	.short	0x0000
        /*0052*/ 	.short	0x0000
        /*0054*/ 	.byte	0x00, 0xf5, 0x21, 0x00


	//----- nvinfo : EIATTR_SPARSE_MMA_MASK
	.align		4
.L_99:
        /*0058*/ 	.byte	0x03, 0x50
        /*005a*/ 	.short	0x0000


	//----- nvinfo : EIATTR_MAXREG_COUNT
	.align		4
        /*005c*/ 	.byte	0x03, 0x1b
        /*005e*/ 	.short	0x00ff


	//----- nvinfo : EIATTR_MERCURY_ISA_VERSION
	.align		4
        /*0060*/ 	.byte	0x03, 0x5f
        /*0062*/ 	.short	0x0101


	//----- nvinfo : EIATTR_VRC_CTA_INIT_COUNT
	.align		4
        /*0064*/ 	.byte	0x02, 0x4a
	.zero		1
	.zero		1


	//----- nvinfo : EIATTR_EXIT_INSTR_OFFSETS
	.align		4
        /*0068*/ 	.byte	0x04, 0x1c
        /*006a*/ 	.short	(.L_101 - .L_100)


	//   ....[0]....
.L_100:
        /*006c*/ 	.word	0x00000030


	//   ....[1]....
        /*0070*/ 	.word	0x00000250


	//   ....[2]....
        /*0074*/ 	.word	0x000002e0


	//   ....[3]....
        /*0078*/ 	.word	0x00000310


	//----- nvinfo : EIATTR_CBANK_PARAM_SIZE
	.align		4
.L_101:
        /*007c*/ 	.byte	0x03, 0x19
        /*007e*/ 	.short	0x0020


	//----- nvinfo : EIATTR_PARAM_CBANK
	.align		4
        /*0080*/ 	.byte	0x04, 0x0a
        /*0082*/ 	.short	(.L_103 - .L_102)
	.align		4
.L_102:
        /*0084*/ 	.word	index@(.nv.constant0._Z1fPcS_iiPi)
        /*0088*/ 	.short	0x0380
        /*008a*/ 	.short	0x0020


	//----- nvinfo : EIATTR_SW_WAR
	.align		4
.L_103:
        /*008c*/ 	.byte	0x04, 0x36
        /*008e*/ 	.short	(.L_105 - .L_104)
.L_104:
        /*0090*/ 	.word	0x00000008
.L_105:


//--------------------- .nv.info._Z11match_scorePciiPd --------------------------
	.section	.nv.info._Z11match_scorePciiPd,"",@"SHT_CUDA_INFO"
	.sectionflags	@""
	.align	4


	//----- nvinfo : EIATTR_CUDA_API_VERSION
	.align		4
        /*0000*/ 	.byte	0x04, 0x37
        /*0002*/ 	.short	(.L_107 - .L_106)
.L_106:
        /*0004*/ 	.word	0x00000082


	//----- nvinfo : EIATTR_KPARAM_INFO
	.align		4
.L_107:
        /*0008*/ 	.byte	0x04, 0x17
        /*000a*/ 	.short	(.L_109 - .L_108)
.L_108:
        /*000c*/ 	.word	0x00000000
        /*0010*/ 	.short	0x0003
        /*0012*/ 	.short	0x0010
        /*0014*/ 	.byte	0x00, 0xf5, 0x21, 0x00


	//----- nvinfo : EIATTR_KPARAM_INFO
	.align		4
.L_109:
        /*0018*/ 	.byte	0x04, 0x17
        /*001a*/ 	.short	(.L_111 - .L_110)
.L_110:
        /*001c*/ 	.word	0x00000000
        /*0020*/ 	.short	0x0002
        /*0022*/ 	.short	0x000c
        /*0024*/ 	.byte	0x00, 0xf0, 0x11, 0x00


	//----- nvinfo : EIATTR_KPARAM_INFO
	.align		4
.L_111:
        /*0028*/ 	.byte	0x04, 0x17
        /*002a*/ 	.short	(.L_113 - .L_112)
.L_112:
        /*002c*/ 	.word	0x00000000
        /*0030*/ 	.short	0x0001
        /*0032*/ 	.short	0x0008
        /*0034*/ 	.byte	0x00, 0xf0, 0x11, 0x00


	//----- nvinfo : EIATTR_KPARAM_INFO
	.align		4
.L_113:
        /*0038*/ 	.byte	0x04, 0x17
        /*003a*/ 	.short	(.L_115 - .L_114)
.L_114:
        /*003c*/ 	.word	0x00000000
        /*0040*/ 	.short	0x0000
        /*0042*/ 	.short	0x0000
        /*0044*/ 	.byte	0x00, 0xf5, 0x21, 0x00


	//----- nvinfo : EIATTR_SPARSE_MMA_MASK
	.align		4
.L_115:
        /*0048*/ 	.byte	0x03, 0x50
        /*004a*/ 	.short	0x0000


	//----- nvinfo : EIATTR_MAXREG_COUNT
	.align		4
        /*004c*/ 	.byte	0x03, 0x1b
        /*004e*/ 	.short	0x00ff


	//----- nvinfo : EIATTR_NUM_BARRIERS
	.align		4
        /*0050*/ 	.byte	0x02, 0x4c
        /*0052*/ 	.byte	0x01
	.zero		1


	//----- nvinfo : EIATTR_MERCURY_ISA_VERSION
	.align		4
        /*0054*/ 	.byte	0x03, 0x5f
        /*0056*/ 	.short	0x0101


	//----- nvinfo : EIATTR_VRC_CTA_INIT_COUNT
	.align		4
        /*0058*/ 	.byte	0x02, 0x4a
	.zero		1
	.zero		1


	//----- nvinfo : EIATTR_EXIT_INSTR_OFFSETS
	.align		4
        /*005c*/ 	.byte	0x04, 0x1c
        /*005e*/ 	.short	(.L_117 - .L_116)


	//   ....[0]....
.L_116:
        /*0060*/ 	.word	0x000005a0


	//   ....[1]....
        /*0064*/ 	.word	0x000005e0


	//----- nvinfo : EIATTR_CRS_STACK_SIZE
	.align		4
.L_117:
        /*0068*/ 	.byte	0x04, 0x1e
        /*006a*/ 	.short	(.L_119 - .L_118)
.L_118:
        /*006c*/ 	.word	0x00000000


	//----- nvinfo : EIATTR_CBANK_PARAM_SIZE
	.align		4
.L_119:
        /*0070*/ 	.byte	0x03, 0x19
        /*0072*/ 	.short	0x0018


	//----- nvinfo : EIATTR_PARAM_CBANK
	.align		4
        /*0074*/ 	.byte	0x04, 0x0a
        /*0076*/ 	.short	(.L_121 - .L_120)
	.align		4
.L_120:
        /*0078*/ 	.word	index@(.nv.constant0._Z11match_scorePciiPd)
        /*007c*/ 	.short	0x0380
        /*007e*/ 	.short	0x0018


	//----- nvinfo : EIATTR_SW_WAR
	.align		4
.L_121:
        /*0080*/ 	.byte	0x04, 0x36
        /*0082*/ 	.short	(.L_123 - .L_122)
.L_122:
        /*0084*/ 	.word	0x00000008
.L_123:


//--------------------- .nv.info._Z5matchPcS_iiPi --------------------------
	.section	.nv.info._Z5matchPcS_iiPi,"",@"SHT_CUDA_INFO"
	.sectionflags	@""
	.align	4


	//----- nvinfo : EIATTR_CUDA_API_VERSION
	.align		4
        /*0000*/ 	.byte	0x04, 0x37
        /*0002*/ 	.short	(.L_125 - .L_124)
.L_124:
        /*0004*/ 	.word	0x00000082


	//----- nvinfo : EIATTR_KPARAM_INFO
	.align		4
.L_125:
        /*0008*/ 	.byte	0x04, 0x17
        /*000a*/ 	.short	(.L_127 - .L_126)
.L_126:
        /*000c*/ 	.word	0x00000000
        /*0010*/ 	.short	0x0004
        /*0012*/ 	.short	0x0018
        /*0014*/ 	.byte	0x00, 0xf5, 0x21, 0x00


	//----- nvinfo : EIATTR_KPARAM_INFO
	.align		4
.L_127:
        /*0018*/ 	.byte	0x04, 0x17
        /*001a*/ 	.short	(.L_129 - .L_128)
.L_128:
        /*001c*/ 	.word	0x00000000
        /*0020*/ 	.short	0x0003
        /*0022*/ 	.short	0x0014
        /*0024*/ 	.byte	0x00, 0xf0, 0x11, 0x00


	//----- nvinfo : EIATTR_KPARAM_INFO
	.align		4
.L_129:
        /*0028*/ 	.byte	0x04, 0x17
        /*002a*/ 	.short	(.L_131 - .L_130)
.L_130:
        /*002c*/ 	.word	0x00000000
        /*0030*/ 	.short	0x0002
        /*0032*/ 	.short	0x0010
        /*0034*/ 	.byte	0x00, 0xf0, 0x11, 0x00


	//----- nvinfo : EIATTR_KPARAM_INFO
	.align		4
.L_131:
        /*0038*/ 	.byte	0x04, 0x17
        /*003a*/ 	.short	(.L_133 - .L_132)
.L_132:
        /*003c*/ 	.word	0x00000000
        /*0040*/ 	.short	0x0001
        /*0042*/ 	.short	0x0008
        /*0044*/ 	.byte	0x00, 0xf5, 0x21, 0x00


	//----- nvinfo : EIATTR_KPARAM_INFO
	.align		4
.L_133:
        /*0048*/ 	.byte	0x04, 0x17
        /*004a*/ 	.short	(.L_135 - .L_134)
.L_134:
        /*004c*/ 	.word	0x00000000
        /*0050*/ 	.short	0x0000
        /*0052*/ 	.short	0x0000
        /*0054*/ 	.byte	0x00, 0xf5, 0x21, 0x00


	//----- nvinfo : EIATTR_SPARSE_MMA_MASK
	.align		4
.L_135:
        /*0058*/ 	.byte	0x03, 0x50
        /*005a*/ 	.short	0x0000


	//----- nvinfo : EIATTR_MAXREG_COUNT
	.align		4
        /*005c*/ 	.byte	0x03, 0x1b
        /*005e*/ 	.short	0x00ff


	//----- nvinfo : EIATTR_NUM_BARRIERS
	.align		4
        /*0060*/ 	.byte	0x02, 0x4c
        /*0062*/ 	.byte	0x01
	.zero		1


	//----- nvinfo : EIATTR_MERCURY_ISA_VERSION
	.align		4
        /*0064*/ 	.byte	0x03, 0x5f
        /*0066*/ 	.short	0x0101


	//----- nvinfo : EIATTR_VRC_CTA_INIT_COUNT
	.align		4
        /*0068*/ 	.byte	0x02, 0x4a
	.zero		1
	.zero		1


	//----- nvinfo : EIATTR_EXIT_INSTR_OFFSETS
	.align		4
        /*006c*/ 	.byte	0x04, 0x1c
        /*006e*/ 	.short	(.L_137 - .L_136)


	//   ....[0]....
.L_136:
        /*0070*/ 	.word	0x00000610


	//   ....[1]....
        /*0074*/ 	.word	0x00000680


	//----- nvinfo : EIATTR_CRS_STACK_SIZE
	.align		4
.L_137:
        /*0078*/ 	.byte	0x04, 0x1e
        /*007a*/ 	.short	(.L_139 - .L_138)
.L_138:
        /*007c*/ 	.word	0x00000000


	//----- nvinfo : EIATTR_CBANK_PARAM_SIZE
	.align		4
.L_139:
        /*0080*/ 	.byte	0x03, 0x19
        /*0082*/ 	.short	0x0020


	//----- nvinfo : EIATTR_PARAM_CBANK
	.align		4
        /*0084*/ 	.byte	0x04, 0x0a
        /*0086*/ 	.short	(.L_141 - .L_140)
	.align		4
.L_140:
        /*0088*/ 	.word	index@(.nv.constant0._Z5matchPcS_iiPi)
        /*008c*/ 	.short	0x0380
        /*008e*/ 	.short	0x0020


	//----- nvinfo : EIATTR_SW_WAR
	.align		4
.L_141:
        /*0090*/ 	.byte	0x04, 0x36
        /*0092*/ 	.short	(.L_143 - .L_142)
.L_142:
        /*0094*/ 	.word	0x00000008
.L_143:


//--------------------- .nv.callgraph             --------------------------
	.section	.nv.callgraph,"",@"SHT_CUDA_CALLGRAPH"
	.align	4
	.sectionentsize	8
	.align		4
        /*0000*/ 	.word	0x00000000
	.align		4
        /*0004*/ 	.word	0xffffffff
	.align		4
        /*0008*/ 	.word	0x00000000
	.align		4
        /*000c*/ 	.word	0xfffffffe
	.align		4
        /*0010*/ 	.word	0x00000000
	.align		4
        /*0014*/ 	.word	0xfffffffd
	.align		4
        /*0018*/ 	.word	0x00000000
	.align		4
        /*001c*/ 	.word	0xfffffffc


//--------------------- .text._Z11combineBothPPcS0_S0_PiS1_iiPd --------------------------
	.section	.text._Z11combineBothPPcS0_S0_PiS1_iiPd,"ax",@progbits
	.align	128
        .global         _Z11combineBothPPcS0_S0_PiS1_iiPd
        .type           _Z11combineBothPPcS0_S0_PiS1_iiPd,@function
        .size           _Z11combineBothPPcS0_S0_PiS1_iiPd,(.L_x_77 - _Z11combineBothPPcS0_S0_PiS1_iiPd)
        .other          _Z11combineBothPPcS0_S0_PiS1_iiPd,@"STO_CUDA_ENTRY STV_DEFAULT"
_Z11combineBothPPcS0_S0_PiS1_iiPd:
.text._Z11combineBothPPcS0_S0_PiS1_iiPd:
[----:B------:R-:W-:Y:S01]  /*0000*/  LDC R1, c[0x0][0x37c] ;  /* 0x0000df00ff017b82 */ /* 0x000fe20000000800 */
[----:B------:R-:W0:Y:S07]  /*0010*/  S2R R0, SR_CTAID.X ;  /* 0x0000000000007919 */ /* 0x000e2e0000002500 */
[----:B------:R-:W0:Y:S01]  /*0020*/  LDC.64 R10, c[0x0][0x398] ;  /* 0x0000e600ff0a7b82 */ /* 0x000e220000000a00 */
[----:B------:R-:W1:Y:S01]  /*0030*/  LDCU.64 UR8, c[0x0][0x358] ;  /* 0x00006b00ff0877ac */ /* 0x000e620008000a00 */
[----:B------:R-:W2:Y:S06]  /*0040*/  S2R R3, SR_CTAID.Y ;  /* 0x0000000000037919 */ /* 0x000eac0000002600 */
[----:B------:R-:W2:Y:S08]  /*0050*/  LDC.64 R14, c[0x0][0x3a0] ;  /* 0x0000e800ff0e7b82 */ /* 0x000eb00000000a00 */
[----:B------:R-:W3:Y:S08]  /*0060*/  LDC.64 R6, c[0x0][0x380] ;  /* 0x0000e000ff067b82 */ /* 0x000ef00000000a00 */
[----:B------:R-:W4:Y:S01]  /*0070*/  LDC.64 R8, c[0x0][0x388] ;  /* 0x0000e200ff087b82 */ /* 0x000f220000000a00 */
[----:B0-----:R-:W-:-:S07]  /*0080*/  IMAD.WIDE.U32 R10, R0, 0x4, R10 ;  /* 0x00000004000a7825 */ /* 0x001fce00078e000a */
[----:B------:R-:W0:Y:S01]  /*0090*/  LDC.64 R12, c[0x0][0x390] ;  /* 0x0000e400ff0c7b82 */ /* 0x000e220000000a00 */
[----:B--2---:R-:W-:Y:S01]  /*00a0*/  IMAD.WIDE.U32 R14, R3, 0x4, R14 ;  /* 0x00000004030e7825 */ /* 0x004fe200078e000e */
[----:B-1----:R1:W2:Y:S04]  /*00b0*/  LDG.E R11, desc[UR8][R10.64] ;  /* 0x000000080a0b7981 */ /* 0x0022a8000c1e1900 */
[----:B------:R-:W2:Y:S02]  /*00c0*/  LDG.E R2, desc[UR8][R14.64] ;  /* 0x000000080e027981 */ /* 0x000ea4000c1e1900 */
[----:B------:R-:W0:Y:S01]  /*00d0*/  S2UR UR5, SR_CgaCtaId ;  /* 0x00000000000579c3 */ /* 0x000e220000008800 */
[----:B------:R-:W0:Y:S01]  /*00e0*/  S2R R4, SR_TID.X ;  /* 0x0000000000047919 */ /* 0x000e220000002100 */
[----:B------:R-:W-:Y:S01]  /*00f0*/  UMOV UR4, 0x400 ;  /* 0x0000040000047882 */ /* 0x000fe20000000000 */
[----:B---3--:R-:W-:-:S04]  /*0100*/  IMAD.WIDE.U32 R6, R0, 0x8, R6 ;  /* 0x0000000800067825 */ /* 0x008fc800078e0006 */
[----:B----4-:R-:W-:Y:S02]  /*0110*/  IMAD.WIDE.U32 R8, R3, 0x8, R8 ;  /* 0x0000000803087825 */ /* 0x010fe400078e0008 */
[----:B------:R-:W5:Y:S02]  /*0120*/  LDG.E.64 R6, desc[UR8][R6.64] ;  /* 0x0000000806067981 */ /* 0x000f64000c1e1b00 */
[----:B-1----:R-:W-:Y:S02]  /*0130*/  IMAD.MOV.U32 R10, RZ, RZ, 0xf423f ;  /* 0x000f423fff0a7424 */ /* 0x002fe400078e00ff */
[----:B0-----:R-:W-:Y:S01]  /*0140*/  IMAD.WIDE.U32 R12, R0, 0x8, R12 ;  /* 0x00000008000c7825 */ /* 0x001fe200078e000c */
[----:B------:R-:W5:Y:S05]  /*0150*/  LDG.E.64 R8, desc[UR8][R8.64] ;  /* 0x0000000808087981 */ /* 0x000f6a000c1e1b00 */
[----:B------:R-:W5:Y:S01]  /*0160*/  LDG.E.64 R12, desc[UR8][R12.64] ;  /* 0x000000080c0c7981 */ /* 0x000f62000c1e1b00 */
[----:B------:R-:W-:-:S06]  /*0170*/  ULEA UR4, UR5, UR4, 0x18 ;  /* 0x0000000405047291 */ /* 0x000fcc000f8ec0ff */
[----:B------:R-:W-:-:S05]  /*0180*/  LEA R5, R4, UR4, 0x2 ;  /* 0x0000000404057c11 */ /* 0x000fca000f8e10ff */
[----:B------:R0:W-:Y:S01]  /*0190*/  STS [R5], R10 ;  /* 0x0000000a05007388 */ /* 0x0001e20000000800 */
[----:B------:R-:W-:Y:S01]  /*01a0*/  BAR.SYNC.DEFER_BLOCKING 0x0 ;  /* 0x0000000000007b1d */ /* 0x000fe20000010000 */
[----:B--2---:R-:W-:-:S05]  /*01b0*/  IMAD.IADD R14, R11, 0x1, -R2 ;  /* 0x000000010b0e7824 */ /* 0x004fca00078e0a02 */
[----:B------:R-:W-:-:S13]  /*01c0*/  ISETP.GE.AND P0, PT, R14, RZ, PT ;  /* 0x000000ff0e00720c */ /* 0x000fda0003f06270 */
[----:B0-----:R-:W-:Y:S05]  /*01d0*/  @!P0 BRA `(.L_x_0) ;  /* 0x00000000009c8947 */ /* 0x001fea0003800000 */
[----:B------:R-:W-:-:S05]  /*01e0*/  UMOV UR4, URZ ;  /* 0x000000ff00047c82 */ /* 0x000fca0008000000 */
.L_x_8:
[----:B------:R-:W-:Y:S01]  /*01f0*/  VIADD R17, R4, UR4 ;  /* 0x0000000404117c36 */ /* 0x000fe20008000000 */
[----:B------:R-:W-:Y:S01]  /*0200*/  UIADD3 UR4, UPT, UPT, UR4, 0x80, URZ ;  /* 0x0000008004047890 */ /* 0x000fe2000fffe0ff */
[----:B------:R-:W-:Y:S03]  /*0210*/  BSSY.RECONVERGENT B0, `(.L_x_1) ;  /* 0x0000021000007945 */ /* 0x000fe60003800200 */
[----:B------:R-:W-:Y:S02]  /*0220*/  ISETP.GT.U32.AND P1, PT, R17, R14, PT ;  /* 0x0000000e1100720c */ /* 0x000fe40003f24070 */
[----:B------:R-:W-:-:S11]  /*0230*/  ISETP.LT.AND P0, PT, R14, UR4, PT ;  /* 0x000000040e007c0c */ /* 0x000fd6000bf01270 */
[----:B0-----:R-:W-:Y:S05]  /*0240*/  @P1 BRA `(.L_x_2) ;  /* 0x0000000000741947 */ /* 0x001fea0003800000 */
[----:B------:R-:W-:Y:S01]  /*0250*/  ISETP.GE.AND P1, PT, R2, 0x1, PT ;  /* 0x000000010200780c */ /* 0x000fe20003f26270 */
[----:B------:R-:W-:-:S12]  /*0260*/  IMAD.MOV.U32 R15, RZ, RZ, RZ ;  /* 0x000000ffff0f7224 */ /* 0x000fd800078e00ff */
[----:B------:R-:W-:Y:S05]  /*0270*/  @!P1 BRA `(.L_x_3) ;  /* 0x0000000000589947 */ /* 0x000fea0003800000 */
[----:B------:R-:W-:Y:S01]  /*0280*/  BSSY.RECONVERGENT B1, `(.L_x_3) ;  /* 0x0000015000017945 */ /* 0x000fe20003800200 */
[----:B------:R-:W-:-:S07]  /*0290*/  IMAD.MOV.U32 R15, RZ, RZ, RZ ;  /* 0x000000ffff0f7224 */ /* 0x000fce00078e00ff */
.L_x_7:
[----:B------:R-:W-:-:S05]  /*02a0*/  IMAD.IADD R11, R17, 0x1, R15 ;  /* 0x00000001110b7824 */ /* 0x000fca00078e020f */
[----:B-----5:R-:W-:-:S04]  /*02b0*/  IADD3 R10, P1, PT, R6, R11, RZ ;  /* 0x0000000b060a7210 */ /* 0x020fc80007f3e0ff */
[----:B------:R-:W-:-:S05]  /*02c0*/  LEA.HI.X.SX32 R11, R11, R7, 0x1, P1 ;  /* 0x000000070b0b7211 */ /* 0x000fca00008f0eff */
[----:B------:R-:W2:Y:S01]  /*02d0*/  LDG.E.U8 R19, desc[UR8][R10.64] ;  /* 0x000000080a137981 */ /* 0x000ea2000c1e1100 */
[----:B------:R-:W-:Y:S01]  /*02e0*/  BSSY.RELIABLE B2, `(.L_x_4) ;  /* 0x000000a000027945 */ /* 0x000fe20003800100 */
[----:B--2---:R-:W-:-:S13]  /*02f0*/  ISETP.NE.AND P1, PT, R19, 0x4e, PT ;  /* 0x0000004e1300780c */ /* 0x004fda0003f25270 */
[----:B------:R-:W-:Y:S05]  /*0300*/  @!P1 BRA `(.L_x_5) ;  /* 0x00000000001c9947 */ /* 0x000fea0003800000 */
[----:B------:R-:W-:-:S05]  /*0310*/  IADD3 R10, P1, PT, R8, R15, RZ ;  /* 0x0000000f080a7210 */ /* 0x000fca0007f3e0ff */
[----:B------:R-:W-:-:S05]  /*0320*/  IMAD.X R11, RZ, RZ, R9, P1 ;  /* 0x000000ffff0b7224 */ /* 0x000fca00008e0609 */
[----:B------:R-:W2:Y:S02]  /*0330*/  LDG.E.U8 R10, desc[UR8][R10.64] ;  /* 0x000000080a0a7981 */ /* 0x000ea4000c1e1100 */
[----:B--2---:R-:W-:Y:S02]  /*0340*/  ISETP.NE.AND P1, PT, R19, R10, PT ;  /* 0x0000000a1300720c */ /* 0x004fe40003f25270 */
[----:B------:R-:W-:-:S13]  /*0350*/  ISETP.NE.AND P2, PT, R10, 0x4e, PT ;  /* 0x0000004e0a00780c */ /* 0x000fda0003f45270 */
[----:B------:R-:W-:Y:S05]  /*0360*/  @P1 BREAK.RELIABLE P2, B2 ;  /* 0x0000000000021942 */ /* 0x000fea0001000100 */
[----:B------:R-:W-:Y:S05]  /*0370*/  @P1 BRA P2, `(.L_x_6) ;  /* 0x0000000000141947 */ /* 0x000fea0001000000 */
.L_x_5:
[----:B------:R-:W-:Y:S05]  /*0380*/  BSYNC.RELIABLE B2 ;  /* 0x0000000000027941 */ /* 0x000fea0003800100 */
.L_x_4:
[----:B------:R-:W-:-:S05]  /*0390*/  VIADD R15, R15, 0x1 ;  /* 0x000000010f0f7836 */ /* 0x000fca0000000000 */
[----:B------:R-:W-:-:S13]  /*03a0*/  ISETP.NE.AND P1, PT, R15, R2, PT ;  /* 0x000000020f00720c */ /* 0x000fda0003f25270 */
[----:B------:R-:W-:Y:S05]  /*03b0*/  @P1 BRA `(.L_x_7) ;  /* 0xfffffffc00b81947 */ /* 0x000fea000383ffff */
[----:B------:R-:W-:-:S07]  /*03c0*/  MOV R15, R2 ;  /* 0x00000002000f7202 */ /* 0x000fce0000000f00 */
.L_x_6:
[----:B------:R-:W-:Y:S05]  /*03d0*/  BSYNC.RECONVERGENT B1 ;  /* 0x0000000000017941 */ /* 0x000fea0003800200 */
.L_x_3:
[----:B------:R-:W-:-:S13]  /*03e0*/  ISETP.NE.AND P1, PT, R15, R2, PT ;  /* 0x000000020f00720c */ /* 0x000fda0003f25270 */
[----:B------:R-:W0:Y:S02]  /*03f0*/  @!P1 LDS R10, [R5] ;  /* 0x00000000050a9984 */ /* 0x000e240000000800 */
[----:B0-----:R-:W-:-:S05]  /*0400*/  @!P1 VIMNMX R10, PT, PT, R17, R10, PT ;  /* 0x0000000a110a9248 */ /* 0x001fca0003fe0100 */
[----:B------:R0:W-:Y:S02]  /*0410*/  @!P1 STS [R5], R10 ;  /* 0x0000000a05009388 */ /* 0x0001e40000000800 */
.L_x_2:
[----:B------:R-:W-:Y:S05]  /*0420*/  BSYNC.RECONVERGENT B0 ;  /* 0x0000000000007941 */ /* 0x000fea0003800200 */
.L_x_1:
[----:B------:R-:W-:Y:S05]  /*0430*/  WARPSYNC.ALL ;  /* 0x0000000000007948 */ /* 0x000fea0003800000 */
[----:B------:R-:W-:Y:S05]  /*0440*/  @!P0 BRA `(.L_x_8) ;  /* 0xfffffffc00688947 */ /* 0x000fea000383ffff */
.L_x_0:
[----:B------:R-:W-:Y:S01]  /*0450*/  BAR.SYNC.DEFER_BLOCKING 0x0 ;  /* 0x0000000000007b1d */ /* 0x000fe20000010000 */
[C---:B-----5:R-:W-:Y:S02]  /*0460*/  LOP3.LUT R6, R4.reuse, 0x1, RZ, 0xc0, !PT ;  /* 0x0000000104067812 */ /* 0x060fe400078ec0ff */
[----:B------:R-:W-:Y:S02]  /*0470*/  LOP3.LUT P0, R7, R4, 0x3, RZ, 0xc0, !PT ;  /* 0x0000000304077812 */ /* 0x000fe4000780c0ff */
[----:B------:R-:W-:-:S03]  /*0480*/  ISETP.NE.U32.AND P1, PT, R6, 0x1, PT ;  /* 0x000000010600780c */ /* 0x000fc60003f25070 */
[----:B------:R-:W1:Y:S01]  /*0490*/  S2UR UR6, SR_CgaCtaId ;  /* 0x00000000000679c3 */ /* 0x000e620000008800 */
[----:B------:R-:W-:-:S09]  /*04a0*/  UMOV UR5, 0x400 ;  /* 0x0000040000057882 */ /* 0x000fd20000000000 */
[----:B------:R-:W-:Y:S04]  /*04b0*/  @P1 LDS R8, [R5] ;  /* 0x0000000005081984 */ /* 0x000fe80000000800 */
[----:B------:R-:W0:Y:S01]  /*04c0*/  @P1 LDS R9, [R5+0x4] ;  /* 0x0000040005091984 */ /* 0x000e220000000800 */
[----:B-1----:R-:W-:Y:S01]  /*04d0*/  ULEA UR5, UR6, UR5, 0x18 ;  /* 0x0000000506057291 */ /* 0x002fe2000f8ec0ff */
[----:B0-----:R-:W-:-:S05]  /*04e0*/  @P1 VIMNMX R10, PT, PT, R8, R9, PT ;  /* 0x00000009080a1248 */ /* 0x001fca0003fe0100 */
[----:B------:R-:W-:Y:S01]  /*04f0*/  @P1 STS [R5], R10 ;  /* 0x0000000a05001388 */ /* 0x000fe20000000800 */
[----:B------:R-:W-:Y:S01]  /*0500*/  BAR.SYNC.DEFER_BLOCKING 0x0 ;  /* 0x0000000000007b1d */ /* 0x000fe20000010000 */
[----:B------:R-:W-:-:S05]  /*0510*/  LOP3.LUT P1, R8, R4, 0x7, RZ, 0xc0, !PT ;  /* 0x0000000704087812 */ /* 0x000fca000782c0ff */
[----:B------:R-:W-:Y:S04]  /*0520*/  @!P0 LDS R9, [R5] ;  /* 0x0000000005098984 */ /* 0x000fe80000000800 */
[----:B------:R-:W0:Y:S02]  /*0530*/  @!P0 LDS R14, [R5+0x8] ;  /* 0x00000800050e8984 */ /* 0x000e240000000800 */
[----:B0-----:R-:W-:-:S05]  /*0540*/  @!P0 VIMNMX R14, PT, PT, R9, R14, PT ;  /* 0x0000000e090e8248 */ /* 0x001fca0003fe0100 */
[----:B------:R-:W-:Y:S01]  /*0550*/  @!P0 STS [R5], R14 ;  /* 0x0000000e05008388 */ /* 0x000fe20000000800 */
        /* <DEDUP_REMOVED lines=24> */
[----:B------:R-:W-:Y:S06]  /*06e0*/  BAR.SYNC.DEFER_BLOCKING 0x0 ;  /* 0x0000000000007b1d */ /* 0x000fec0000010000 */
[----:B------:R-:W-:Y:S04]  /*06f0*/  @!P1 LDS R15, [R5] ;  /* 0x00000000050f9984 */ /* 0x000fe80000000800 */
[----:B------:R-:W0:Y:S02]  /*0700*/  @!P1 LDS R18, [R5+0x100] ;  /* 0x0001000005129984 */ /* 0x000e240000000800 */
[----:B0-----:R-:W-:-:S05]  /*0710*/  @!P1 VIMNMX R18, PT, PT, R15, R18, PT ;  /* 0x000000120f129248 */ /* 0x001fca0003fe0100 */
[----:B------:R-:W-:Y:S01]  /*0720*/  @!P1 STS [R5], R18 ;  /* 0x0000001205009388 */ /* 0x000fe20000000800 */
[----:B------:R-:W-:Y:S06]  /*0730*/  BAR.SYNC.DEFER_BLOCKING 0x0 ;  /* 0x0000000000007b1d */ /* 0x000fec0000010000 */
[----:B------:R-:W0:Y:S02]  /*0740*/  LDS R23, [UR5] ;  /* 0x00000005ff177984 */ /* 0x000e240008000800 */
[----:B0-----:R-:W-:-:S13]  /*0750*/  ISETP.NE.AND P0, PT, R23, 0xf423f, PT ;  /* 0x000f423f1700780c */ /* 0x001fda0003f05270 */
[----:B------:R-:W-:Y:S05]  /*0760*/  @!P0 EXIT ;  /* 0x000000000000894d */ /* 0x000fea0003800000 */
[----:B------:R-:W-:Y:S01]  /*0770*/  BAR.SYNC.DEFER_BLOCKING 0x0 ;  /* 0x0000000000007b1d */ /* 0x000fe20000010000 */
[----:B------:R-:W-:-:S05]  /*0780*/  ISETP.GE.AND P0, PT, R2, 0x1, PT ;  /* 0x000000010200780c */ /* 0x000fca0003f06270 */
[----:B------:R0:W-:Y:S02]  /*0790*/  STS [R5], RZ ;  /* 0x000000ff05007388 */ /* 0x0001e40000000800 */
[----:B------:R-:W-:Y:S06]  /*07a0*/  BAR.SYNC.DEFER_BLOCKING 0x0 ;  /* 0x0000000000007b1d */ /* 0x000fec0000010000 */
[----:B0-----:R-:W-:Y:S05]  /*07b0*/  @!P0 BRA `(.L_x_9) ;  /* 0x00000010009c8947 */ /* 0x001fea0003800000 */
[----:B------:R0:W1:Y:S01]  /*07c0*/  LDS R28, [R5] ;  /* 0x00000000051c7984 */ /* 0x0000620000000800 */
[C---:B------:R-:W-:Y:S01]  /*07d0*/  ISETP.GE.U32.AND P0, PT, R2.reuse, 0x181, PT ;  /* 0x000001810200780c */ /* 0x040fe20003f06070 */
[----:B------:R-:W-:Y:S01]  /*07e0*/  VIADD R14, R2, 0xffffffff ;  /* 0xffffffff020e7836 */ /* 0x000fe20000000000 */
[----:B------:R-:W-:-:S04]  /*07f0*/  UMOV UR4, URZ ;  /* 0x000000ff00047c82 */ /* 0x000fc80008000000 */
[----:B------:R-:W-:-:S04]  /*0800*/  LEA.HI R14, R14, 0x1, RZ, 0x19 ;  /* 0x000000010e0e7811 */ /* 0x000fc800078fc8ff */
[----:B------:R-:W-:-:S03]  /*0810*/  LOP3.LUT R24, R14, 0x3, RZ, 0xc0, !PT ;  /* 0x000000030e187812 */ /* 0x000fc600078ec0ff */
[----:B0-----:R-:W-:Y:S05]  /*0820*/  @!P0 BRA `(.L_x_10) ;  /* 0x0000001000388947 */ /* 0x001fea0003800000 */
[----:B------:R-:W-:Y:S01]  /*0830*/  LOP3.LUT R14, R14, 0x3fffffc, RZ, 0xc0, !PT ;  /* 0x03fffffc0e0e7812 */ /* 0x000fe200078ec0ff */
[----:B------:R-:W-:Y:S01]  /*0840*/  UMOV UR4, 0x100 ;  /* 0x0000010000047882 */ /* 0x000fe20000000000 */
[--C-:B------:R-:W-:Y:S02]  /*0850*/  IMAD.IADD R27, R23, 0x1, R4.reuse ;  /* 0x00000001171b7824 */ /* 0x100fe400078e0204 */
[----:B------:R-:W-:Y:S02]  /*0860*/  IMAD.MOV.U32 R25, RZ, RZ, R4 ;  /* 0x000000ffff197224 */ /* 0x000fe400078e0004 */
[----:B------:R-:W-:-:S05]  /*0870*/  IMAD.MOV R26, RZ, RZ, -R14 ;  /* 0x000000ffff1a7224 */ /* 0x000fca00078e0a0e */
[----:B------:R-:W-:-:S13]  /*0880*/  ISETP.GE.AND P0, PT, R26, RZ, PT ;  /* 0x000000ff1a00720c */ /* 0x000fda0003f06270 */
[----:B------:R-:W-:Y:S05]  /*0890*/  @P0 BRA `(.L_x_11) ;  /* 0x0000000c00800947 */ /* 0x000fea0003800000 */
[----:B------:R-:W-:Y:S01]  /*08a0*/  IMAD.MOV R14, RZ, RZ, -R26 ;  /* 0x000000ffff0e7224 */ /* 0x000fe200078e0a1a */
[----:B------:R-:W-:-:S04]  /*08b0*/  PLOP3.LUT P0, PT, PT, PT, PT, 0x80, 0x8 ;  /* 0x000000000008781c */ /* 0x000fc80003f0f070 */
[----:B------:R-:W-:-:S13]  /*08c0*/  ISETP.GT.AND P1, PT, R14, 0xc, PT ;  /* 0x0000000c0e00780c */ /* 0x000fda0003f24270 */
[----:B------:R-:W-:Y:S05]  /*08d0*/  @!P1 BRA `(.L_x_12) ;  /* 0x0000000800349947 */ /* 0x000fea0003800000 */
[----:B------:R-:W-:-:S13]  /*08e0*/  PLOP3.LUT P0, PT, PT, PT, PT, 0x8, 0x80 ;  /* 0x000000000080781c */ /* 0x000fda0003f0e170 */
.L_x_13:
[C---:B------:R-:W-:Y:S01]  /*08f0*/  ISETP.GE.U32.AND P5, PT, R25.reuse, R2, PT ;  /* 0x000000021900720c */ /* 0x040fe20003fa6070 */
[----:B------:R-:W-:-:S05]  /*0900*/  VIADD R15, R25, 0x80 ;  /* 0x00000080190f7836 */ /* 0x000fca0000000000 */
[----:B------:R-:W-:-:S07]  /*0910*/  ISETP.GE.U32.AND P4, PT, R15, R2, PT ;  /* 0x000000020f00720c */ /* 0x000fce0003f86070 */
[----:B------:R-:W-:-:S05]  /*0920*/  @!P5 IADD3 R14, P1, PT, R12, R27, RZ ;  /* 0x0000001b0c0ed210 */ /* 0x000fca0007f3e0ff */
[----:B------:R-:W-:Y:S02]  /*0930*/  @!P5 IMAD.X R15, RZ, RZ, R13, P1 ;  /* 0x000000ffff0fd224 */ /* 0x000fe400008e060d */
[----:B------:R-:W-:-:S03]  /*0940*/  @!P4 VIADD R19, R27, 0x80 ;  /* 0x000000801b13c836 */ /* 0x000fc60000000000 */
[----:B------:R0:W2:Y:S01]  /*0950*/  @!P5 LDG.E.S8 R21, desc[UR8][R14.64] ;  /* 0x000000080e15d981 */ /* 0x0000a2000c1e1300 */
[----:B------:R-:W-:Y:S01]  /*0960*/  VIADD R17, R25, 0x100 ;  /* 0x0000010019117836 */ /* 0x000fe20000000000 */
[----:B------:R-:W-:-:S04]  /*0970*/  @!P4 IADD3 R18, P1, PT, R12, R19, RZ ;  /* 0x000000130c12c210 */ /* 0x000fc80007f3e0ff */
[----:B------:R-:W-:Y:S02]  /*0980*/  @!P4 IADD3.X R19, PT, PT, RZ, R13, RZ, P1, !PT ;  /* 0x0000000dff13c210 */ /* 0x000fe40000ffe4ff */
[-C--:B------:R-:W-:Y:S01]  /*0990*/  ISETP.GE.U32.AND P3, PT, R17, R2.reuse, PT ;  /* 0x000000021100720c */ /* 0x080fe20003f66070 */
[----:B------:R-:W-:Y:S02]  /*09a0*/  VIADD R17, R25, 0x180 ;  /* 0x0000018019117836 */ /* 0x000fe40000000000 */
[----:B------:R-:W3:Y:S03]  /*09b0*/  @!P4 LDG.E.S8 R18, desc[UR8][R18.64] ;  /* 0x000000081212c981 */ /* 0x000ee6000c1e1300 */
[----:B------:R-:W-:-:S07]  /*09c0*/  ISETP.GE.U32.AND P1, PT, R17, R2, PT ;  /* 0x000000021100720c */ /* 0x000fce0003f26070 */
[----:B------:R-:W-:-:S05]  /*09d0*/  @!P3 VIADD R17, R27, 0x100 ;  /* 0x000001001b11b836 */ /* 0x000fca0000000000 */
[----:B------:R-:W-:Y:S01]  /*09e0*/  @!P3 IADD3 R16, P2, PT, R12, R17, RZ ;  /* 0x000000110c10b210 */ /* 0x000fe20007f5e0ff */
[----:B------:R-:W-:-:S04]  /*09f0*/  @!P1 VIADD R29, R27, 0x180 ;  /* 0x000001801b1d9836 */ /* 0x000fc80000000000 */
[----:B------:R-:W-:Y:S01]  /*0a00*/  @!P3 IMAD.X R17, RZ, RZ, R13, P2 ;  /* 0x000000ffff11b224 */ /* 0x000fe200010e060d */
[----:B0-----:R-:W-:-:S04]  /*0a10*/  @!P1 IADD3 R14, P2, PT, R12, R29, RZ ;  /* 0x0000001d0c0e9210 */ /* 0x001fc80007f5e0ff */
[----:B------:R-:W4:Y:S01]  /*0a20*/  @!P3 LDG.E.S8 R20, desc[UR8][R16.64] ;  /* 0x000000081014b981 */ /* 0x000f22000c1e1300 */
[----:B------:R-:W-:-:S05]  /*0a30*/  @!P1 IMAD.X R15, RZ, RZ, R13, P2 ;  /* 0x000000ffff0f9224 */ /* 0x000fca00010e060d */
[----:B------:R0:W5:Y:S01]  /*0a40*/  @!P1 LDG.E.S8 R19, desc[UR8][R14.64] ;  /* 0x000000080e139981 */ /* 0x000162000c1e1300 */
[----:B------:R-:W-:-:S05]  /*0a50*/  VIADD R29, R25, 0x200 ;  /* 0x00000200191d7836 */ /* 0x000fca0000000000 */
[-C--:B------:R-:W-:Y:S01]  /*0a60*/  ISETP.GE.U32.AND P2, PT, R29, R2.reuse, PT ;  /* 0x000000021d00720c */ /* 0x080fe20003f46070 */
[----:B------:R-:W-:Y:S02]  /*0a70*/  IMAD.MOV.U32 R29, RZ, RZ, RZ ;  /* 0x000000ffff1d7224 */ /* 0x000fe400078e00ff */
[----:B0-----:R-:W-:Y:S02]  /*0a80*/  VIADD R15, R25, 0x280 ;  /* 0x00000280190f7836 */ /* 0x001fe40000000000 */
[----:B------:R-:W-:Y:S01]  /*0a90*/  VIADD R17, R27, 0x200 ;  /* 0x000002001b117836 */ /* 0x000fe20000000000 */
[----:B--2---:R-:W-:Y:S02]  /*0aa0*/  @!P5 IADD3 R29, PT, PT, R21, -0x21, RZ ;  /* 0xffffffdf151dd810 */ /* 0x004fe40007ffe0ff */
[----:B------:R-:W-:Y:S01]  /*0ab0*/  ISETP.GE.U32.AND P5, PT, R15, R2, PT ;  /* 0x000000020f00720c */ /* 0x000fe20003fa6070 */
[----:B------:R-:W-:Y:S02]  /*0ac0*/  IMAD.MOV.U32 R21, RZ, RZ, RZ ;  /* 0x000000ffff157224 */ /* 0x000fe400078e00ff */
[----:B---3--:R-:W-:-:S02]  /*0ad0*/  @!P4 VIADD R21, R18, 0xffffffdf ;  /* 0xffffffdf1215c836 */ /* 0x008fc40000000000 */
[----:B------:R-:W-:-:S08]  /*0ae0*/  @!P2 IADD3 R16, P4, PT, R12, R17, RZ ;  /* 0x000000110c10a210 */ /* 0x000fd00007f9e0ff */
[----:B------:R-:W-:Y:S01]  /*0af0*/  @!P5 VIADD R15, R27, 0x280 ;  /* 0x000002801b0fd836 */ /* 0x000fe20000000000 */
[----:B-1----:R-:W-:Y:S01]  /*0b00*/  IADD3 R28, PT, PT, R21, R28, R29 ;  /* 0x0000001c151c7210 */ /* 0x002fe20007ffe01d */
[--C-:B------:R-:W-:Y:S02]  /*0b10*/  @!P2 IMAD.X R17, RZ, RZ, R13.reuse, P4 ;  /* 0x000000ffff11a224 */ /* 0x100fe400020e060d */
[----:B------:R-:W-:Y:S01]  /*0b20*/  VIADD R29, R25, 0x300 ;  /* 0x00000300191d7836 */ /* 0x000fe20000000000 */
[----:B------:R-:W-:Y:S02]  /*0b30*/  @!P5 IADD3 R14, P4, PT, R12, R15, RZ ;  /* 0x0000000f0c0ed210 */ /* 0x000fe40007f9e0ff */
[----:B------:R0:W2:Y:S03]  /*0b40*/  @!P2 LDG.E.S8 R18, desc[UR8][R16.64] ;  /* 0x000000081012a981 */ /* 0x0000a6000c1e1300 */
[----:B------:R-:W-:Y:S01]  /*0b50*/  @!P5 IMAD.X R15, RZ, RZ, R13, P4 ;  /* 0x000000ffff0fd224 */ /* 0x000fe200020e060d */
[----:B------:R-:W-:Y:S01]  /*0b60*/  ISETP.GE.U32.AND P4, PT, R29, R2, PT ;  /* 0x000000021d00720c */ /* 0x000fe20003f86070 */
[----:B------:R-:W-:-:S03]  /*0b70*/  HFMA2 R29, -RZ, RZ, 0, 0 ;  /* 0x00000000ff1d7431 */ /* 0x000fc600000001ff */
[----:B------:R1:W3:Y:S01]  /*0b80*/  @!P5 LDG.E.S8 R21, desc[UR8][R14.64] ;  /* 0x000000080e15d981 */ /* 0x0002e2000c1e1300 */
[----:B----4-:R-:W-:-:S08]  /*0b90*/  @!P3 VIADD R29, R20, 0xffffffdf ;  /* 0xffffffdf141db836 */ /* 0x010fd00000000000 */
[----:B0-----:R-:W-:Y:S02]  /*0ba0*/  @!P4 VIADD R17, R27, 0x300 ;  /* 0x000003001b11c836 */ /* 0x001fe40000000000 */
[----:B-1----:R-:W-:Y:S02]  /*0bb0*/  VIADD R15, R25, 0x380 ;  /* 0x00000380190f7836 */ /* 0x002fe40000000000 */
[----:B------:R-:W-:Y:S02]  /*0bc0*/  IMAD.MOV.U32 R20, RZ, RZ, RZ ;  /* 0x000000ffff147224 */ /* 0x000fe400078e00ff */
[----:B-----5:R-:W-:Y:S01]  /*0bd0*/  @!P1 VIADD R20, R19, 0xffffffdf ;  /* 0xffffffdf13149836 */ /* 0x020fe20000000000 */
[----:B------:R-:W-:Y:S02]  /*0be0*/  ISETP.GE.U32.AND P3, PT, R15, R2, PT ;  /* 0x000000020f00720c */ /* 0x000fe40003f66070 */
[----:B------:R-:W-:-:S05]  /*0bf0*/  @!P4 IADD3 R16, P1, PT, R12, R17, RZ ;  /* 0x000000110c10c210 */ /* 0x000fca0007f3e0ff */
[----:B------:R-:W-:-:S05]  /*0c00*/  @!P4 IMAD.X R17, RZ, RZ, R13, P1 ;  /* 0x000000ffff11c224 */ /* 0x000fca00008e060d */
[----:B------:R-:W4:Y:S01]  /*0c10*/  @!P4 LDG.E.S8 R19, desc[UR8][R16.64] ;  /* 0x000000081013c981 */ /* 0x000f22000c1e1300 */
[----:B------:R-:W-:-:S05]  /*0c20*/  @!P3 VIADD R15, R27, 0x380 ;  /* 0x000003801b0fb836 */ /* 0x000fca0000000000 */
[----:B------:R-:W-:-:S05]  /*0c30*/  @!P3 IADD3 R14, P1, PT, R12, R15, RZ ;  /* 0x0000000f0c0eb210 */ /* 0x000fca0007f3e0ff */
[----:B------:R-:W-:Y:S01]  /*0c40*/  @!P3 IMAD.X R15, RZ, RZ, R13, P1 ;  /* 0x000000ffff0fb224 */ /* 0x000fe200008e060d */
[----:B------:R-:W-:-:S04]  /*0c50*/  IADD3 R28, PT, PT, R20, R28, R29 ;  /* 0x0000001c141c7210 */ /* 0x000fc80007ffe01d */
[----:B------:R0:W5:Y:S01]  /*0c60*/  @!P3 LDG.E.S8 R20, desc[UR8][R14.64] ;  /* 0x000000080e14b981 */ /* 0x000162000c1e1300 */
[----:B------:R-:W-:Y:S01]  /*0c70*/  VIADD R29, R25, 0x400 ;  /* 0x00000400191d7836 */ /* 0x000fe20000000000 */
[----:B0-----:R-:W-:Y:S01]  /*0c80*/  MOV R15, RZ ;  /* 0x000000ff000f7202 */ /* 0x001fe20000000f00 */
[----:B------:R-:W-:Y:S02]  /*0c90*/  VIADD R17, R27, 0x400 ;  /* 0x000004001b117836 */ /* 0x000fe40000000000 */
[----:B--2---:R-:W-:Y:S01]  /*0ca0*/  @!P2 VIADD R15, R18, 0xffffffdf ;  /* 0xffffffdf120fa836 */ /* 0x004fe20000000000 */
[----:B------:R-:W-:Y:S01]  /*0cb0*/  ISETP.GE.U32.AND P2, PT, R29, R2, PT ;  /* 0x000000021d00720c */ /* 0x000fe20003f46070 */
[----:B------:R-:W-:-:S05]  /*0cc0*/  VIADD R18, R25, 0x480 ;  /* 0x0000048019127836 */ /* 0x000fca0000000000 */
[----:B------:R-:W-:Y:S01]  /*0cd0*/  ISETP.GE.U32.AND P1, PT, R18, R2, PT ;  /* 0x000000021200720c */ /* 0x000fe20003f26070 */
[----:B------:R-:W-:Y:S02]  /*0ce0*/  IMAD.MOV.U32 R18, RZ, RZ, RZ ;  /* 0x000000ffff127224 */ /* 0x000fe400078e00ff */
[----:B---3--:R-:W-:Y:S02]  /*0cf0*/  @!P5 VIADD R18, R21, 0xffffffdf ;  /* 0xffffffdf1512d836 */ /* 0x008fe40000000000 */
[----:B------:R-:W-:Y:S02]  /*0d00*/  VIADD R29, R25, 0x500 ;  /* 0x00000500191d7836 */ /* 0x000fe40000000000 */
[----:B------:R-:W-:-:S05]  /*0d10*/  @!P2 IADD3 R16, P5, PT, R12, R17, RZ ;  /* 0x000000110c10a210 */ /* 0x000fca0007fbe0ff */
[----:B------:R-:W-:Y:S01]  /*0d20*/  @!P2 IMAD.X R17, RZ, RZ, R13, P5 ;  /* 0x000000ffff11a224 */ /* 0x000fe200028e060d */
[----:B------:R-:W-:Y:S01]  /*0d30*/  ISETP.GE.U32.AND P5, PT, R29, R2, PT ;  /* 0x000000021d00720c */ /* 0x000fe20003fa6070 */
[----:B------:R-:W-:Y:S01]  /*0d40*/  IMAD.MOV.U32 R29, RZ, RZ, RZ ;  /* 0x000000ffff1d7224 */ /* 0x000fe200078e00ff */
[----:B------:R-:W-:Y:S01]  /*0d50*/  IADD3 R21, PT, PT, R18, R28, R15 ;  /* 0x0000001c12157210 */ /* 0x000fe20007ffe00f */
[----:B------:R-:W-:Y:S01]  /*0d60*/  @!P1 VIADD R15, R27, 0x480 ;  /* 0x000004801b0f9836 */ /* 0x000fe20000000000 */
[----:B------:R-:W2:Y:S04]  /*0d70*/  @!P2 LDG.E.S8 R18, desc[UR8][R16.64] ;  /* 0x000000081012a981 */ /* 0x000ea8000c1e1300 */
[----:B------:R-:W-:Y:S01]  /*0d80*/  @!P1 IADD3 R14, P6, PT, R12, R15, RZ ;  /* 0x0000000f0c0e9210 */ /* 0x000fe20007fde0ff */
[----:B----4-:R-:W-:-:S02]  /*0d90*/  @!P4 VIADD R29, R19, 0xffffffdf ;  /* 0xffffffdf131dc836 */ /* 0x010fc40000000000 */
[----:B------:R-:W-:-:S05]  /*0da0*/  VIADD R19, R25, 0x580 ;  /* 0x0000058019137836 */ /* 0x000fca0000000000 */
[----:B------:R-:W-:Y:S02]  /*0db0*/  ISETP.GE.U32.AND P4, PT, R19, R2, PT ;  /* 0x000000021300720c */ /* 0x000fe40003f86070 */
[----:B------:R-:W-:Y:S01]  /*0dc0*/  @!P1 IADD3.X R15, PT, PT, RZ, R13, RZ, P6, !PT ;  /* 0x0000000dff0f9210 */ /* 0x000fe200037fe4ff */
[----:B------:R-:W-:-:S04]  /*0dd0*/  @!P5 VIADD R19, R27, 0x500 ;  /* 0x000005001b13d836 */ /* 0x000fc80000000000 */
[----:B------:R0:W3:Y:S02]  /*0de0*/  @!P1 LDG.E.S8 R28, desc[UR8][R14.64] ;  /* 0x000000080e1c9981 */ /* 0x0000e4000c1e1300 */
[----:B0-----:R-:W-:Y:S02]  /*0df0*/  IMAD.MOV.U32 R14, RZ, RZ, RZ ;  /* 0x000000ffff0e7224 */ /* 0x001fe400078e00ff */
[----:B-----5:R-:W-:Y:S01]  /*0e00*/  @!P3 VIADD R14, R20, 0xffffffdf ;  /* 0xffffffdf140eb836 */ /* 0x020fe20000000000 */
[----:B------:R-:W-:Y:S01]  /*0e10*/  @!P5 IADD3 R16, P3, PT, R12, R19, RZ ;  /* 0x000000130c10d210 */ /* 0x000fe20007f7e0ff */
[----:B------:R-:W-:-:S03]  /*0e20*/  @!P4 VIADD R15, R27, 0x580 ;  /* 0x000005801b0fc836 */ /* 0x000fc60000000000 */
[----:B------:R-:W-:Y:S02]  /*0e30*/  IADD3 R21, PT, PT, R14, R21, R29 ;  /* 0x000000150e157210 */ /* 0x000fe40007ffe01d */
[----:B------:R-:W-:Y:S02]  /*0e40*/  @!P5 IADD3.X R17, PT, PT, RZ, R13, RZ, P3, !PT ;  /* 0x0000000dff11d210 */ /* 0x000fe40001ffe4ff */
[----:B------:R-:W-:-:S03]  /*0e50*/  @!P4 IADD3 R14, P3, PT, R12, R15, RZ ;  /* 0x0000000f0c0ec210 */ /* 0x000fc60007f7e0ff */
[----:B------:R-:W4:Y:S02]  /*0e60*/  @!P5 LDG.E.S8 R16, desc[UR8][R16.64] ;  /* 0x000000081010d981 */ /* 0x000f24000c1e1300 */
[----:B------:R-:W-:-:S05]  /*0e70*/  @!P4 IMAD.X R15, RZ, RZ, R13, P3 ;  /* 0x000000ffff0fc224 */ /* 0x000fca00018e060d */
[----:B------:R0:W5:Y:S01]  /*0e80*/  @!P4 LDG.E.S8 R14, desc[UR8][R14.64] ;  /* 0x000000080e0ec981 */ /* 0x000162000c1e1300 */
[----:B------:R-:W-:Y:S02]  /*0e90*/  VIADD R19, R25, 0x600 ;  /* 0x0000060019137836 */ /* 0x000fe40000000000 */
[----:B------:R-:W-:-:S03]  /*0ea0*/  IMAD.MOV.U32 R20, RZ, RZ, RZ ;  /* 0x000000ffff147224 */ /* 0x000fc600078e00ff */
[----:B------:R-:W-:Y:S02]  /*0eb0*/  ISETP.GE.U32.AND P6, PT, R19, R2, PT ;  /* 0x000000021300720c */ /* 0x000fe40003fc6070 */
[C---:B------:R-:W-:Y:S01]  /*0ec0*/  IADD3 R19, PT, PT, R25.reuse, 0x780, RZ ;  /* 0x0000078019137810 */ /* 0x040fe20007ffe0ff */
[----:B------:R-:W-:Y:S02]  /*0ed0*/  VIADD R29, R25, 0x680 ;  /* 0x00000680191d7836 */ /* 0x000fe40000000000 */
[----:B0-----:R-:W-:-:S03]  /*0ee0*/  IMAD.MOV.U32 R15, RZ, RZ, RZ ;  /* 0x000000ffff0f7224 */ /* 0x001fc600078e00ff */
[-C--:B------:R-:W-:Y:S01]  /*0ef0*/  ISETP.GE.U32.AND P3, PT, R29, R2.reuse, PT ;  /* 0x000000021d00720c */ /* 0x080fe20003f66070 */
[----:B------:R-:W-:Y:S02]  /*0f00*/  VIADD R17, R25, 0x700 ;  /* 0x0000070019117836 */ /* 0x000fe40000000000 */
[----:B--2---:R-:W-:Y:S02]  /*0f10*/  @!P2 VIADD R20, R18, 0xffffffdf ;  /* 0xffffffdf1214a836 */ /* 0x004fe40000000000 */
[----:B------:R-:W-:Y:S01]  /*0f20*/  IMAD.MOV.U32 R18, RZ, RZ, RZ ;  /* 0x000000ffff127224 */ /* 0x000fe200078e00ff */
[-C--:B------:R-:W-:Y:S01]  /*0f30*/  ISETP.GE.U32.AND P2, PT, R17, R2.reuse, PT ;  /* 0x000000021100720c */ /* 0x080fe20003f46070 */
[----:B---3--:R-:W-:Y:S01]  /*0f40*/  @!P1 VIADD R18, R28, 0xffffffdf ;  /* 0xffffffdf1c129836 */ /* 0x008fe20000000000 */
[----:B------:R-:W-:-:S04]  /*0f50*/  ISETP.GE.U32.AND P1, PT, R19, R2, PT ;  /* 0x000000021300720c */ /* 0x000fc80003f26070 */
[----:B------:R-:W-:Y:S01]  /*0f60*/  IADD3 R28, PT, PT, R18, R21, R20 ;  /* 0x00000015121c7210 */ /* 0x000fe20007ffe014 */
[C---:B------:R-:W-:Y:S02]  /*0f70*/  VIADD R21, R27.reuse, 0x600 ;  /* 0x000006001b157836 */ /* 0x040fe40000000000 */
[----:B------:R-:W-:Y:S02]  /*0f80*/  @!P3 VIADD R19, R27, 0x680 ;  /* 0x000006801b13b836 */ /* 0x000fe40000000000 */
[----:B----4-:R-:W-:Y:S02]  /*0f90*/  @!P5 VIADD R15, R16, 0xffffffdf ;  /* 0xffffffdf100fd836 */ /* 0x010fe40000000000 */
[----:B------:R-:W-:Y:S02]  /*0fa0*/  IMAD.MOV.U32 R16, RZ, RZ, RZ ;  /* 0x000000ffff107224 */ /* 0x000fe400078e00ff */
[----:B-----5:R-:W-:Y:S01]  /*0fb0*/  @!P4 VIADD R16, R14, 0xffffffdf ;  /* 0xffffffdf0e10c836 */ /* 0x020fe20000000000 */
[----:B------:R-:W-:-:S04]  /*0fc0*/  @!P6 IADD3 R20, P5, PT, R12, R21, RZ ;  /* 0x000000150c14e210 */ /* 0x000fc80007fbe0ff */
[----:B------:R-:W-:Y:S01]  /*0fd0*/  IADD3 R28, PT, PT, R16, R28, R15 ;  /* 0x0000001c101c7210 */ /* 0x000fe20007ffe00f */
[----:B------:R-:W-:Y:S02]  /*0fe0*/  @!P1 VIADD R15, R27, 0x780 ;  /* 0x000007801b0f9836 */ /* 0x000fe40000000000 */
[----:B------:R-:W-:-:S03]  /*0ff0*/  @!P6 IMAD.X R21, RZ, RZ, R13, P5 ;  /* 0x000000ffff15e224 */ /* 0x000fc600028e060d */
[C---:B------:R-:W-:Y:S02]  /*1000*/  @!P1 IADD3 R14, P5, PT, R12.reuse, R15, RZ ;  /* 0x0000000f0c0e9210 */ /* 0x040fe40007fbe0ff */
[----:B------:R-:W-:Y:S01]  /*1010*/  @!P3 IADD3 R18, P4, PT, R12, R19, RZ ;  /* 0x000000130c12b210 */ /* 0x000fe20007f9e0ff */
[----:B------:R-:W2:Y:S02]  /*1020*/  @!P6 LDG.E.S8 R20, desc[UR8][R20.64] ;  /* 0x000000081414e981 */ /* 0x000ea4000c1e1300 */
[--C-:B------:R-:W-:Y:S01]  /*1030*/  @!P1 IMAD.X R15, RZ, RZ, R13.reuse, P5 ;  /* 0x000000ffff0f9224 */ /* 0x100fe200028e060d */
[----:B------:R-:W-:Y:S01]  /*1040*/  @!P2 IADD3 R17, PT, PT, R27, 0x700, RZ ;  /* 0x000007001b11a810 */ /* 0x000fe20007ffe0ff */
[----:B------:R-:W-:-:S03]  /*1050*/  @!P3 IMAD.X R19, RZ, RZ, R13, P4 ;  /* 0x000000ffff13b224 */ /* 0x000fc600020e060d */
[----:B------:R-:W3:Y:S01]  /*1060*/  @!P1 LDG.E.S8 R14, desc[UR8][R14.64] ;  /* 0x000000080e0e9981 */ /* 0x000ee2000c1e1300 */
[----:B------:R-:W-:-:S03]  /*1070*/  @!P2 IADD3 R16, P4, PT, R12, R17, RZ ;  /* 0x000000110c10a210 */ /* 0x000fc60007f9e0ff */
[----:B------:R0:W4:Y:S02]  /*1080*/  @!P3 LDG.E.S8 R18, desc[UR8][R18.64] ;  /* 0x000000081212b981 */ /* 0x000124000c1e1300 */
[----:B------:R-:W-:-:S05]  /*1090*/  @!P2 IMAD.X R17, RZ, RZ, R13, P4 ;  /* 0x000000ffff11a224 */ /* 0x000fca00020e060d */
[----:B------:R-:W5:Y:S01]  /*10a0*/  @!P2 LDG.E.S8 R16, desc[UR8][R16.64] ;  /* 0x000000081010a981 */ /* 0x000f62000c1e1300 */
[----:B------:R-:W-:Y:S02]  /*10b0*/  VIADD R26, R26, 0x10 ;  /* 0x000000101a1a7836 */ /* 0x000fe40000000000 */
[----:B0-----:R-:W-:Y:S02]  /*10c0*/  HFMA2 R19, -RZ, RZ, 0, 0 ;  /* 0x00000000ff137431 */ /* 0x001fe400000001ff */
[----:B------:R-:W-:Y:S01]  /*10d0*/  IMAD.MOV.U32 R29, RZ, RZ, RZ ;  /* 0x000000ffff1d7224 */ /* 0x000fe200078e00ff */
[----:B------:R-:W-:Y:S01]  /*10e0*/  UIADD3 UR4, UPT, UPT, UR4, 0x800, URZ ;  /* 0x0000080004047890 */ /* 0x000fe2000fffe0ff */
[----:B------:R-:W-:Y:S02]  /*10f0*/  VIADD R25, R25, 0x800 ;  /* 0x0000080019197836 */ /* 0x000fe40000000000 */
[----:B------:R-:W-:Y:S02]  /*1100*/  VIADD R27, R27, 0x800 ;  /* 0x000008001b1b7836 */ /* 0x000fe40000000000 */
[----:B--2---:R-:W-:-:S02]  /*1110*/  @!P6 VIADD R29, R20, 0xffffffdf ;  /* 0xffffffdf141de836 */ /* 0x004fc40000000000 */
[----:B------:R-:W-:Y:S02]  /*1120*/  IMAD.MOV.U32 R20, RZ, RZ, RZ ;  /* 0x000000ffff147224 */ /* 0x000fe400078e00ff */
[----:B---3--:R-:W-:Y:S01]  /*1130*/  @!P1 VIADD R19, R14, 0xffffffdf ;  /* 0xffffffdf0e139836 */ /* 0x008fe20000000000 */
[----:B------:R-:W-:Y:S01]  /*1140*/  ISETP.GE.AND P1, PT, R26, -0xc, PT ;  /* 0xfffffff41a00780c */ /* 0x000fe20003f26270 */
[----:B----4-:R-:W-:-:S05]  /*1150*/  @!P3 VIADD R20, R18, 0xffffffdf ;  /* 0xffffffdf1214b836 */ /* 0x010fca0000000000 */
[----:B------:R-:W-:Y:S01]  /*1160*/  IADD3 R20, PT, PT, R20, R28, R29 ;  /* 0x0000001c14147210 */ /* 0x000fe20007ffe01d */
[----:B------:R-:W-:Y:S02]  /*1170*/  IMAD.MOV.U32 R28, RZ, RZ, RZ ;  /* 0x000000ffff1c7224 */ /* 0x000fe400078e00ff */
[----:B-----5:R-:W-:-:S05]  /*1180*/  @!P2 VIADD R28, R16, 0xffffffdf ;  /* 0xffffffdf101ca836 */ /* 0x020fca0000000000 */
[----:B------:R-:W-:Y:S01]  /*1190*/  IADD3 R28, PT, PT, R19, R20, R28 ;  /* 0x00000014131c7210 */ /* 0x000fe20007ffe01c */
[----:B------:R-:W-:Y:S06]  /*11a0*/  @!P1 BRA `(.L_x_13) ;  /* 0xfffffff400d09947 */ /* 0x000fec000383ffff */
.L_x_12:
[----:B------:R-:W-:-:S05]  /*11b0*/  IMAD.MOV R14, RZ, RZ, -R26 ;  /* 0x000000ffff0e7224 */ /* 0x000fca00078e0a1a */
[----:B------:R-:W-:-:S13]  /*11c0*/  ISETP.GT.AND P1, PT, R14, 0x4, PT ;  /* 0x000000040e00780c */ /* 0x000fda0003f24270 */
[----:B------:R-:W-:Y:S05]  /*11d0*/  @!P1 BRA `(.L_x_14) ;  /* 0x0000000400289947 */ /* 0x000fea0003800000 */
[C---:B------:R-:W-:Y:S02]  /*11e0*/  ISETP.GE.U32.AND P3, PT, R25.reuse, R2, PT ;  /* 0x000000021900720c */ /* 0x040fe40003f66070 */
[C---:B------:R-:W-:Y:S01]  /*11f0*/  IADD3 R17, PT, PT, R25.reuse, 0x100, RZ ;  /* 0x0000010019117810 */ /* 0x040fe20007ffe0ff */
[----:B------:R-:W-:-:S03]  /*1200*/  VIADD R15, R25, 0x80 ;  /* 0x00000080190f7836 */ /* 0x000fc60000000000 */
[----:B------:R-:W-:-:S07]  /*1210*/  ISETP.GE.U32.AND P2, PT, R17, R2, PT ;  /* 0x000000021100720c */ /* 0x000fce0003f46070 */
[----:B------:R-:W-:Y:S02]  /*1220*/  @!P3 IADD3 R20, P0, PT, R12, R27, RZ ;  /* 0x0000001b0c14b210 */ /* 0x000fe40007f1e0ff */
[----:B------:R-:W-:-:S03]  /*1230*/  ISETP.GE.U32.AND P4, PT, R15, R2, PT ;  /* 0x000000020f00720c */ /* 0x000fc60003f86070 */
[----:B------:R-:W-:Y:S02]  /*1240*/  @!P3 IMAD.X R21, RZ, RZ, R13, P0 ;  /* 0x000000ffff15b224 */ /* 0x000fe400000e060d */
[----:B------:R-:W-:-:S03]  /*1250*/  @!P2 VIADD R15, R27, 0x100 ;  /* 0x000001001b0fa836 */ /* 0x000fc60000000000 */
[----:B------:R-:W2:Y:S02]  /*1260*/  @!P3 LDG.E.S8 R20, desc[UR8][R20.64] ;  /* 0x000000081414b981 */ /* 0x000ea4000c1e1300 */
[----:B------:R-:W-:-:S03]  /*1270*/  @!P2 IADD3 R14, P1, PT, R12, R15, RZ ;  /* 0x0000000f0c0ea210 */ /* 0x000fc60007f3e0ff */
[----:B------:R-:W-:Y:S02]  /*1280*/  @!P4 VIADD R17, R27, 0x80 ;  /* 0x000000801b11c836 */ /* 0x000fe40000000000 */
[--C-:B------:R-:W-:Y:S02]  /*1290*/  @!P2 IMAD.X R15, RZ, RZ, R13.reuse, P1 ;  /* 0x000000ffff0fa224 */ /* 0x100fe400008e060d */
[----:B------:R-:W-:Y:S01]  /*12a0*/  VIADD R19, R25, 0x180 ;  /* 0x0000018019137836 */ /* 0x000fe20000000000 */
[----:B------:R-:W-:Y:S02]  /*12b0*/  @!P4 IADD3 R16, P0, PT, R12, R17, RZ ;  /* 0x000000110c10c210 */ /* 0x000fe40007f1e0ff */
[----:B------:R-:W3:Y:S02]  /*12c0*/  @!P2 LDG.E.S8 R21, desc[UR8][R14.64] ;  /* 0x000000080e15a981 */ /* 0x000ee4000c1e1300 */
[----:B------:R-:W-:Y:S01]  /*12d0*/  ISETP.GE.U32.AND P1, PT, R19, R2, PT ;  /* 0x000000021300720c */ /* 0x000fe20003f26070 */
[----:B------:R-:W-:-:S05]  /*12e0*/  @!P4 IMAD.X R17, RZ, RZ, R13, P0 ;  /* 0x000000ffff11c224 */ /* 0x000fca00000e060d */
[----:B------:R0:W4:Y:S07]  /*12f0*/  @!P4 LDG.E.S8 R16, desc[UR8][R16.64] ;  /* 0x000000081010c981 */ /* 0x00012e000c1e1300 */
[----:B------:R-:W-:-:S05]  /*1300*/  @!P1 VIADD R19, R27, 0x180 ;  /* 0x000001801b139836 */ /* 0x000fca0000000000 */
[----:B------:R-:W-:-:S05]  /*1310*/  @!P1 IADD3 R18, P5, PT, R12, R19, RZ ;  /* 0x000000130c129210 */ /* 0x000fca0007fbe0ff */
[----:B------:R-:W-:-:S05]  /*1320*/  @!P1 IMAD.X R19, RZ, RZ, R13, P5 ;  /* 0x000000ffff139224 */ /* 0x000fca00028e060d */
[----:B------:R5:W4:Y:S01]  /*1330*/  @!P1 LDG.E.S8 R18, desc[UR8][R18.64] ;  /* 0x0000000812129981 */ /* 0x000b22000c1e1300 */
[----:B------:R-:W-:-:S05]  /*1340*/  VIADD R25, R25, 0x200 ;  /* 0x0000020019197836 */ /* 0x000fca0000000000 */
[----:B------:R-:W-:Y:S01]  /*1350*/  ISETP.GE.U32.AND P0, PT, R25, R2, PT ;  /* 0x000000021900720c */ /* 0x000fe20003f06070 */
[----:B------:R-:W-:Y:S01]  /*1360*/  VIADD R27, R27, 0x200 ;  /* 0x000002001b1b7836 */ /* 0x000fe20000000000 */
[----:B------:R-:W-:Y:S01]  /*1370*/  MOV R29, RZ ;  /* 0x000000ff001d7202 */ /* 0x000fe20000000f00 */
[C---:B0-----:R-:W-:Y:S02]  /*1380*/  VIADD R17, R25.reuse, 0x80 ;  /* 0x0000008019117836 */ /* 0x041fe40000000000 */
[----:B-----5:R-:W-:Y:S02]  /*1390*/  VIADD R19, R25, 0x100 ;  /* 0x0000010019137836 */ /* 0x020fe40000000000 */
[----:B--2---:R-:W-:-:S06]  /*13a0*/  @!P3 VIADD R29, R20, 0xffffffdf ;  /* 0xffffffdf141db836 */ /* 0x004fcc0000000000 */
[----:B------:R-:W-:-:S05]  /*13b0*/  @!P0 IADD3 R14, P3, PT, R12, R27, RZ ;  /* 0x0000001b0c0e8210 */ /* 0x000fca0007f7e0ff */
[----:B------:R-:W-:Y:S01]  /*13c0*/  @!P0 IMAD.X R15, RZ, RZ, R13, P3 ;  /* 0x000000ffff0f8224 */ /* 0x000fe200018e060d */
[-C--:B------:R-:W-:Y:S01]  /*13d0*/  ISETP.GE.U32.AND P3, PT, R17, R2.reuse, PT ;  /* 0x000000021100720c */ /* 0x080fe20003f66070 */
[----:B-1----:R-:W-:Y:S02]  /*13e0*/  IMAD.IADD R28, R28, 0x1, R29 ;  /* 0x000000011c1c7824 */ /* 0x002fe400078e021d */
[----:B------:R-:W-:Y:S01]  /*13f0*/  IMAD.MOV.U32 R29, RZ, RZ, RZ ;  /* 0x000000ffff1d7224 */ /* 0x000fe200078e00ff */
[----:B------:R0:W2:Y:S01]  /*1400*/  @!P0 LDG.E.S8 R20, desc[UR8][R14.64] ;  /* 0x000000080e148981 */ /* 0x0000a2000c1e1300 */
[----:B---3--:R-:W-:Y:S02]  /*1410*/  @!P2 IADD3 R29, PT, PT, R21, -0x21, RZ ;  /* 0xffffffdf151da810 */ /* 0x008fe40007ffe0ff */
[----:B------:R-:W-:Y:S01]  /*1420*/  ISETP.GE.U32.AND P2, PT, R19, R2, PT ;  /* 0x000000021300720c */ /* 0x000fe20003f46070 */
[----:B------:R-:W-:-:S05]  /*1430*/  IMAD.MOV.U32 R17, RZ, RZ, RZ ;  /* 0x000000ffff117224 */ /* 0x000fca00078e00ff */
[----:B------:R-:W-:Y:S02]  /*1440*/  @!P3 VIADD R19, R27, 0x80 ;  /* 0x000000801b13b836 */ /* 0x000fe40000000000 */
[----:B----4-:R-:W-:-:S03]  /*1450*/  @!P4 VIADD R17, R16, 0xffffffdf ;  /* 0xffffffdf1011c836 */ /* 0x010fc60000000000 */
[----:B------:R-:W-:Y:S01]  /*1460*/  @!P3 IADD3 R16, P4, PT, R12, R19, RZ ;  /* 0x000000130c10b210 */ /* 0x000fe20007f9e0ff */
[----:B------:R-:W-:Y:S01]  /*1470*/  VIADD R19, R25, 0x180 ;  /* 0x0000018019137836 */ /* 0x000fe20000000000 */
[----:B------:R-:W-:-:S03]  /*1480*/  IADD3 R21, PT, PT, R29, R28, R17 ;  /* 0x0000001c1d157210 */ /* 0x000fc60007ffe011 */
[----:B------:R-:W-:Y:S01]  /*1490*/  @!P3 IMAD.X R17, RZ, RZ, R13, P4 ;  /* 0x000000ffff11b224 */ /* 0x000fe200020e060d */
[----:B------:R-:W-:Y:S01]  /*14a0*/  ISETP.GE.U32.AND P4, PT, R19, R2, PT ;  /* 0x000000021300720c */ /* 0x000fe20003f86070 */
[----:B0-----:R-:W-:Y:S02]  /*14b0*/  @!P2 VIADD R15, R27, 0x100 ;  /* 0x000001001b0fa836 */ /* 0x001fe40000000000 */
[----:B------:R-:W-:Y:S01]  /*14c0*/  IMAD.MOV.U32 R28, RZ, RZ, RZ ;  /* 0x000000ffff1c7224 */ /* 0x000fe200078e00ff */
[----:B------:R0:W3:Y:S02]  /*14d0*/  @!P3 LDG.E.S8 R16, desc[UR8][R16.64] ;  /* 0x000000081010b981 */ /* 0x0000e4000c1e1300 */
[----:B------:R-:W-:-:S07]  /*14e0*/  @!P2 IADD3 R14, P5, PT, R12, R15, RZ ;  /* 0x0000000f0c0ea210 */ /* 0x000fce0007fbe0ff */
[----:B------:R-:W-:Y:S01]  /*14f0*/  @!P4 VIADD R19, R27, 0x180 ;  /* 0x000001801b13c836 */ /* 0x000fe20000000000 */
[----:B------:R-:W-:Y:S01]  /*1500*/  @!P1 IADD3 R28, PT, PT, R18, -0x21, RZ ;  /* 0xffffffdf121c9810 */ /* 0x000fe20007ffe0ff */
[----:B------:R-:W-:-:S03]  /*1510*/  @!P2 IMAD.X R15, RZ, RZ, R13, P5 ;  /* 0x000000ffff0fa224 */ /* 0x000fc600028e060d */
[----:B------:R-:W-:Y:S02]  /*1520*/  @!P4 IADD3 R18, P1, PT, R12, R19, RZ ;  /* 0x000000130c12c210 */ /* 0x000fe40007f3e0ff */
[----:B------:R-:W4:Y:S03]  /*1530*/  @!P2 LDG.E.S8 R14, desc[UR8][R14.64] ;  /* 0x000000080e0ea981 */ /* 0x000f26000c1e1300 */
[----:B------:R-:W-:-:S05]  /*1540*/  @!P4 IMAD.X R19, RZ, RZ, R13, P1 ;  /* 0x000000ffff13c224 */ /* 0x000fca00008e060d */
[----:B------:R-:W5:Y:S01]  /*1550*/  @!P4 LDG.E.S8 R18, desc[UR8][R18.64] ;  /* 0x000000081212c981 */ /* 0x000f62000c1e1300 */
[----:B------:R-:W-:Y:S02]  /*1560*/  IMAD.MOV.U32 R29, RZ, RZ, RZ ;  /* 0x000000ffff1d7224 */ /* 0x000fe400078e00ff */
[----:B0-----:R-:W-:Y:S02]  /*1570*/  IMAD.MOV.U32 R17, RZ, RZ, RZ ;  /* 0x000000ffff117224 */ /* 0x001fe400078e00ff */
[----:B------:R-:W-:Y:S01]  /*1580*/  VIADD R26, R26, 0x4 ;  /* 0x000000041a1a7836 */ /* 0x000fe20000000000 */
[----:B------:R-:W-:Y:S01]  /*1590*/  UIADD3 UR4, UPT, UPT, UR4, 0x200, URZ ;  /* 0x0000020004047890 */ /* 0x000fe2000fffe0ff */
[----:B------:R-:W-:Y:S02]  /*15a0*/  VIADD R25, R25, 0x200 ;  /* 0x0000020019197836 */ /* 0x000fe40000000000 */
[----:B------:R-:W-:Y:S02]  /*15b0*/  VIADD R26, R26, 0x4 ;  /* 0x000000041a1a7836 */ /* 0x000fe40000000000 */
[----:B------:R-:W-:Y:S01]  /*15c0*/  VIADD R27, R27, 0x200 ;  /* 0x000002001b1b7836 */ /* 0x000fe20000000000 */
[----:B------:R-:W-:Y:S01]  /*15d0*/  UIADD3 UR4, UPT, UPT, UR4, 0x200, URZ ;  /* 0x0000020004047890 */ /* 0x000fe2000fffe0ff */
[----:B--2---:R-:W-:-:S05]  /*15e0*/  @!P0 VIADD R29, R20, 0xffffffdf ;  /* 0xffffffdf141d8836 */ /* 0x004fca0000000000 */
[----:B------:R-:W-:Y:S01]  /*15f0*/  IADD3 R21, PT, PT, R29, R21, R28 ;  /* 0x000000151d157210 */ /* 0x000fe20007ffe01c */
[----:B------:R-:W-:Y:S01]  /*1600*/  HFMA2 R28, -RZ, RZ, 0, 0 ;  /* 0x00000000ff1c7431 */ /* 0x000fe200000001ff */
[----:B------:R-:W-:Y:S01]  /*1610*/  PLOP3.LUT P0, PT, PT, PT, PT, 0x8, 0x80 ;  /* 0x000000000080781c */ /* 0x000fe20003f0e170 */
[----:B---3--:R-:W-:Y:S02]  /*1620*/  @!P3 VIADD R17, R16, 0xffffffdf ;  /* 0xffffffdf1011b836 */ /* 0x008fe40000000000 */
[----:B------:R-:W-:Y:S02]  /*1630*/  IMAD.MOV.U32 R16, RZ, RZ, RZ ;  /* 0x000000ffff107224 */ /* 0x000fe400078e00ff */
[----:B----4-:R-:W-:-:S05]  /*1640*/  @!P2 VIADD R16, R14, 0xffffffdf ;  /* 0xffffffdf0e10a836 */ /* 0x010fca0000000000 */
[----:B------:R-:W-:Y:S01]  /*1650*/  IADD3 R17, PT, PT, R16, R21, R17 ;  /* 0x0000001510117210 */ /* 0x000fe20007ffe011 */
[----:B-----5:R-:W-:-:S04]  /*1660*/  @!P4 VIADD R28, R18, 0xffffffdf ;  /* 0xffffffdf121cc836 */ /* 0x020fc80000000000 */
[----:B------:R-:W-:-:S07]  /*1670*/  IMAD.IADD R28, R17, 0x1, R28 ;  /* 0x00000001111c7824 */ /* 0x000fce00078e021c */
.L_x_14:
[----:B------:R-:W-:-:S13]  /*1680*/  ISETP.EQ.AND P1, PT, R26, RZ, PT ;  /* 0x000000ff1a00720c */ /* 0x000fda0003f22270 */
[----:B------:R-:W-:Y:S05]  /*1690*/  @!P0 BRA P1, `(.L_x_15) ;  /* 0x0000000000948947 */ /* 0x000fea0000800000 */
.L_x_11:
[C---:B------:R-:W-:Y:S01]  /*16a0*/  IADD3 R15, PT, PT, R25.reuse, 0x80, RZ ;  /* 0x00000080190f7810 */ /* 0x040fe20007ffe0ff */
[C---:B------:R-:W-:Y:S01]  /*16b0*/  VIADD R19, R25.reuse, 0x180 ;  /* 0x0000018019137836 */ /* 0x040fe20000000000 */
[-C--:B------:R-:W-:Y:S02]  /*16c0*/  ISETP.GE.U32.AND P3, PT, R25, R2.reuse, PT ;  /* 0x000000021900720c */ /* 0x080fe40003f66070 */
[-C--:B------:R-:W-:Y:S01]  /*16d0*/  ISETP.GE.U32.AND P2, PT, R15, R2.reuse, PT ;  /* 0x000000020f00720c */ /* 0x080fe20003f46070 */
[----:B------:R-:W-:Y:S01]  /*16e0*/  VIADD R15, R25, 0x100 ;  /* 0x00000100190f7836 */ /* 0x000fe20000000000 */
[----:B------:R-:W-:-:S04]  /*16f0*/  ISETP.GE.U32.AND P0, PT, R19, R2, PT ;  /* 0x000000021300720c */ /* 0x000fc80003f06070 */
[----:B------:R-:W-:-:S05]  /*1700*/  ISETP.GE.U32.AND P1, PT, R15, R2, PT ;  /* 0x000000020f00720c */ /* 0x000fca0003f26070 */
[C---:B------:R-:W-:Y:S02]  /*1710*/  @!P3 IADD3 R14, P4, PT, R12.reuse, R27, RZ ;  /* 0x0000001b0c0eb210 */ /* 0x040fe40007f9e0ff */
[C---:B------:R-:W-:Y:S02]  /*1720*/  @!P2 VIADD R17, R27.reuse, 0x80 ;  /* 0x000000801b11a836 */ /* 0x040fe40000000000 */
[C---:B------:R-:W-:Y:S02]  /*1730*/  @!P0 VIADD R21, R27.reuse, 0x180 ;  /* 0x000001801b158836 */ /* 0x040fe40000000000 */
[----:B------:R-:W-:Y:S01]  /*1740*/  @!P3 IMAD.X R15, RZ, RZ, R13, P4 ;  /* 0x000000ffff0fb224 */ /* 0x000fe200020e060d */
[----:B------:R-:W-:Y:S01]  /*1750*/  @!P2 IADD3 R16, P5, PT, R12, R17, RZ ;  /* 0x000000110c10a210 */ /* 0x000fe20007fbe0ff */
[----:B------:R-:W-:-:S03]  /*1760*/  @!P1 VIADD R19, R27, 0x100 ;  /* 0x000001001b139836 */ /* 0x000fc60000000000 */
[----:B------:R-:W2:Y:S01]  /*1770*/  @!P3 LDG.E.S8 R14, desc[UR8][R14.64] ;  /* 0x000000080e0eb981 */ /* 0x000ea2000c1e1300 */
[--C-:B------:R-:W-:Y:S01]  /*1780*/  @!P2 IMAD.X R17, RZ, RZ, R13.reuse, P5 ;  /* 0x000000ffff11a224 */ /* 0x100fe200028e060d */
[C---:B------:R-:W-:Y:S02]  /*1790*/  @!P0 IADD3 R20, P5, PT, R12.reuse, R21, RZ ;  /* 0x000000150c148210 */ /* 0x040fe40007fbe0ff */
[----:B------:R-:W-:Y:S02]  /*17a0*/  @!P1 IADD3 R18, P4, PT, R12, R19, RZ ;  /* 0x000000130c129210 */ /* 0x000fe40007f9e0ff */
[----:B------:R-:W3:Y:S01]  /*17b0*/  @!P2 LDG.E.S8 R16, desc[UR8][R16.64] ;  /* 0x000000081010a981 */ /* 0x000ee2000c1e1300 */
[----:B------:R-:W-:-:S05]  /*17c0*/  @!P0 IMAD.X R21, RZ, RZ, R13, P5 ;  /* 0x000000ffff158224 */ /* 0x000fca00028e060d */
[----:B------:R-:W4:Y:S01]  /*17d0*/  @!P0 LDG.E.S8 R20, desc[UR8][R20.64] ;  /* 0x0000000814148981 */ /* 0x000f22000c1e1300 */
[----:B------:R-:W-:-:S05]  /*17e0*/  @!P1 IADD3.X R19, PT, PT, RZ, R13, RZ, P4, !PT ;  /* 0x0000000dff139210 */ /* 0x000fca00027fe4ff */
[----:B------:R-:W5:Y:S01]  /*17f0*/  @!P1 LDG.E.S8 R18, desc[UR8][R18.64] ;  /* 0x0000000812129981 */ /* 0x000f62000c1e1300 */
[----:B------:R-:W-:Y:S02]  /*1800*/  IMAD.MOV.U32 R29, RZ, RZ, RZ ;  /* 0x000000ffff1d7224 */ /* 0x000fe400078e00ff */
[----:B------:R-:W-:Y:S01]  /*1810*/  VIADD R26, R26, 0x4 ;  /* 0x000000041a1a7836 */ /* 0x000fe20000000000 */
[----:B------:R-:W-:Y:S01]  /*1820*/  UIADD3 UR4, UPT, UPT, UR4, 0x200, URZ ;  /* 0x0000020004047890 */ /* 0x000fe2000fffe0ff */
[----:B------:R-:W-:Y:S02]  /*1830*/  VIADD R25, R25, 0x200 ;  /* 0x0000020019197836 */ /* 0x000fe40000000000 */
[----:B------:R-:W-:Y:S02]  /*1840*/  VIADD R27, R27, 0x200 ;  /* 0x000002001b1b7836 */ /* 0x000fe40000000000 */
[----:B--2---:R-:W-:Y:S01]  /*1850*/  @!P3 VIADD R29, R14, 0xffffffdf ;  /* 0xffffffdf0e1db836 */ /* 0x004fe20000000000 */
[----:B------:R-:W-:-:S02]  /*1860*/  CS2R R14, SRZ ;  /* 0x00000000000e7805 */ /* 0x000fc4000001ff00 */
[----:B---3--:R-:W-:Y:S01]  /*1870*/  @!P2 VIADD R14, R16, 0xffffffdf ;  /* 0xffffffdf100ea836 */ /* 0x008fe20000000000 */
[----:B----4-:R-:W-:Y:S02]  /*1880*/  @!P0 IADD3 R15, PT, PT, R20, -0x21, RZ ;  /* 0xffffffdf140f8810 */ /* 0x010fe40007ffe0ff */
[----:B------:R-:W-:Y:S02]  /*1890*/  ISETP.NE.AND P0, PT, R26, RZ, PT ;  /* 0x000000ff1a00720c */ /* 0x000fe40003f05270 */
[----:B-1----:R-:W-:Y:S01]  /*18a0*/  IADD3 R14, PT, PT, R14, R28, R29 ;  /* 0x0000001c0e0e7210 */ /* 0x002fe20007ffe01d */
[----:B------:R-:W-:Y:S02]  /*18b0*/  IMAD.MOV.U32 R28, RZ, RZ, RZ ;  /* 0x000000ffff1c7224 */ /* 0x000fe400078e00ff */
[----:B-----5:R-:W-:-:S05]  /*18c0*/  @!P1 VIADD R28, R18, 0xffffffdf ;  /* 0xffffffdf121c9836 */ /* 0x020fca0000000000 */
[----:B------:R-:W-:-:S03]  /*18d0*/  IADD3 R28, PT, PT, R15, R14, R28 ;  /* 0x0000000e0f1c7210 */ /* 0x000fc60007ffe01c */
[----:B------:R-:W-:Y:S05]  /*18e0*/  @P0 BRA `(.L_x_11) ;  /* 0xfffffffc006c0947 */ /* 0x000fea000383ffff */
.L_x_15:
[----:B-1----:R0:W-:Y:S01]  /*18f0*/  STS [R5], R28 ;  /* 0x0000001c05007388 */ /* 0x0021e20000000800 */
[----:B------:R-:W-:-:S12]  /*1900*/  UIADD3 UR4, UPT, UPT, UR4, -0x100, URZ ;  /* 0xffffff0004047890 */ /* 0x000fd8000fffe0ff */
.L_x_10:
[----:B------:R-:W-:-:S13]  /*1910*/  ISETP.NE.AND P0, PT, R24, RZ, PT ;  /* 0x000000ff1800720c */ /* 0x000fda0003f05270 */
[----:B------:R-:W-:Y:S05]  /*1920*/  @!P0 BRA `(.L_x_9) ;  /* 0x0000000000408947 */ /* 0x000fea0003800000 */
[----:B------:R-:W-:Y:S02]  /*1930*/  VIADD R16, R4, UR4 ;  /* 0x0000000404107c36 */ /* 0x000fe40008000000 */
[----:B------:R-:W-:Y:S02]  /*1940*/  IMAD.MOV R24, RZ, RZ, -R24 ;  /* 0x000000ffff187224 */ /* 0x000fe400078e0a18 */
[----:B------:R-:W-:-:S07]  /*1950*/  IMAD.IADD R23, R23, 0x1, R16 ;  /* 0x0000000117177824 */ /* 0x000fce00078e0210 */
.L_x_16:
[----:B------:R-:W-:-:S13]  /*1960*/  ISETP.GE.U32.AND P0, PT, R16, R2, PT ;  /* 0x000000021000720c */ /* 0x000fda0003f06070 */
[----:B------:R-:W-:-:S05]  /*1970*/  @!P0 IADD3 R14, P1, PT, R12, R23, RZ ;  /* 0x000000170c0e8210 */ /* 0x000fca0007f3e0ff */
[----:B------:R-:W-:-:S05]  /*1980*/  @!P0 IMAD.X R15, RZ, RZ, R13, P1 ;  /* 0x000000ffff0f8224 */ /* 0x000fca00008e060d */
[----:B------:R-:W2:Y:S01]  /*1990*/  @!P0 LDG.E.S8 R14, desc[UR8][R14.64] ;  /* 0x000000080e0e8981 */ /* 0x000ea2000c1e1300 */
[----:B------:R-:W-:Y:S02]  /*19a0*/  VIADD R24, R24, 0x1 ;  /* 0x0000000118187836 */ /* 0x000fe40000000000 */
[----:B------:R-:W-:Y:S02]  /*19b0*/  HFMA2 R17, -RZ, RZ, 0, 0 ;  /* 0x00000000ff117431 */ /* 0x000fe400000001ff */
[----:B------:R-:W-:Y:S02]  /*19c0*/  VIADD R16, R16, 0x80 ;  /* 0x0000008010107836 */ /* 0x000fe40000000000 */
[----:B------:R-:W-:Y:S01]  /*19d0*/  VIADD R23, R23, 0x80 ;  /* 0x0000008017177836 */ /* 0x000fe20000000000 */
[----:B------:R-:W-:Y:S01]  /*19e0*/  ISETP.NE.AND P1, PT, R24, RZ, PT ;  /* 0x000000ff1800720c */ /* 0x000fe20003f25270 */
[----:B--2---:R-:W-:-:S04]  /*19f0*/  @!P0 VIADD R17, R14, 0xffffffdf ;  /* 0xffffffdf0e118836 */ /* 0x004fc80000000000 */
[----:B01----:R-:W-:-:S08]  /*1a00*/  IMAD.IADD R28, R17, 0x1, R28 ;  /* 0x00000001111c7824 */ /* 0x003fd000078e021c */
[----:B------:R-:W-:Y:S05]  /*1a10*/  @P1 BRA `(.L_x_16) ;  /* 0xfffffffc00d01947 */ /* 0x000fea000383ffff */
[----:B------:R2:W-:Y:S02]  /*1a20*/  STS [R5], R28 ;  /* 0x0000001c05007388 */ /* 0x0005e40000000800 */
.L_x_9:
[----:B------:R-:W-:Y:S01]  /*1a30*/  BAR.SYNC.DEFER_BLOCKING 0x0 ;  /* 0x0000000000007b1d */ /* 0x000fe20000010000 */
[----:B------:R-:W-:Y:S02]  /*1a40*/  ISETP.NE.AND P0, PT, R6, RZ, PT ;  /* 0x000000ff0600720c */ /* 0x000fe40003f05270 */
[----:B------:R-:W-:-:S11]  /*1a50*/  ISETP.NE.AND P1, PT, R7, RZ, PT ;  /* 0x000000ff0700720c */ /* 0x000fd60003f25270 */
[----:B------:R-:W-:Y:S04]  /*1a60*/  @!P0 LDS R6, [R5+0x4] ;  /* 0x0000040005068984 */ /* 0x000fe80000000800 */
[----:B------:R-:W3:Y:S02]  /*1a70*/  @!P0 LDS R13, [R5] ;  /* 0x00000000050d8984 */ /* 0x000ee40000000800 */
[----:B---3--:R-:W-:-:S05]  /*1a80*/  @!P0 IMAD.IADD R6, R6, 0x1, R13 ;  /* 0x0000000106068824 */ /* 0x008fca00078e020d */
[----:B------:R-:W-:Y:S01]  /*1a90*/  @!P0 STS [R5], R6 ;  /* 0x0000000605008388 */ /* 0x000fe20000000800 */
[----:B------:R-:W-:Y:S01]  /*1aa0*/  BAR.SYNC.DEFER_BLOCKING 0x0 ;  /* 0x0000000000007b1d */ /* 0x000fe20000010000 */
[----:B------:R-:W-:-:S05]  /*1ab0*/  ISETP.NE.AND P0, PT, R8, RZ, PT ;  /* 0x000000ff0800720c */ /* 0x000fca0003f05270 */
        /* <DEDUP_REMOVED lines=14> */
[----:B---3--:R-:W-:-:S05]  /*1ba0*/  @!P1 IADD3 R6, PT, PT, R6, R7, RZ ;  /* 0x0000000706069210 */ /* 0x008fca0007ffe0ff */
        /* <DEDUP_REMOVED lines=18> */
[----:B------:R3:W-:Y:S01]  /*1cd0*/  @!P0 STS [R5], R6 ;  /* 0x0000000605008388 */ /* 0x0007e20000000800 */
[----:B------:R-:W-:Y:S05]  /*1ce0*/  @P1 EXIT ;  /* 0x000000000000194d */ /* 0x000fea0003800000 */
[----:B------:R-:W4:Y:S01]  /*1cf0*/  S2UR UR5, SR_CgaCtaId ;  /* 0x00000000000579c3 */ /* 0x000f220000008800 */
[----:B---3--:R-:W0:Y:S01]  /*1d00*/  I2F.F64 R6, R2 ;  /* 0x0000000200067312 */ /* 0x008e220000201c00 */
[----:B------:R-:W-:Y:S01]  /*1d10*/  UMOV UR4, 0x400 ;  /* 0x0000040000047882 */ /* 0x000fe20000000000 */
[----:B------:R-:W-:-:S06]  /*1d20*/  IMAD.MOV.U32 R4, RZ, RZ, 0x1 ;  /* 0x00000001ff047424 */ /* 0x000fcc00078e00ff */
[----:B0-2---:R-:W0:Y:S01]  /*1d30*/  MUFU.RCP64H R5, R7 ;  /* 0x0000000700057308 */ /* 0x005e220000001800 */
[----:B----4-:R-:W-:-:S09]  /*1d40*/  ULEA UR4, UR5, UR4, 0x18 ;  /* 0x0000000405047291 */ /* 0x010fd2000f8ec0ff */
[----:B------:R-:W2:Y:S01]  /*1d50*/  LDS R14, [UR4] ;  /* 0x00000004ff0e7984 */ /* 0x000ea20008000800 */
[----:B0-----:R-:W-:-:S08]  /*1d60*/  DFMA R8, -R6, R4, 1 ;  /* 0x3ff000000608742b */ /* 0x001fd00000000104 */
[----:B------:R-:W-:-:S08]  /*1d70*/  DFMA R8, R8, R8, R8 ;  /* 0x000000080808722b */ /* 0x000fd00000000008 */
[----:B------:R-:W-:-:S08]  /*1d80*/  DFMA R4, R4, R8, R4 ;  /* 0x000000080404722b */ /* 0x000fd00000000004 */
[----:B------:R-:W-:-:S08]  /*1d90*/  DFMA R10, -R6, R4, 1 ;  /* 0x3ff00000060a742b */ /* 0x000fd00000000104 */
[----:B------:R-:W-:Y:S01]  /*1da0*/  DFMA R4, R4, R10, R4 ;  /* 0x0000000a0404722b */ /* 0x000fe20000000004 */
[----:B--2---:R-:W0:Y:S07]  /*1db0*/  I2F.F64 R8, R14 ;  /* 0x0000000e00087312 */ /* 0x004e2e0000201c00 */
[----:B0-----:R-:W-:Y:S01]  /*1dc0*/  DMUL R10, R8, R4 ;  /* 0x00000004080a7228 */ /* 0x001fe20000000000 */
[----:B------:R-:W-:-:S07]  /*1dd0*/  FSETP.GEU.AND P1, PT, |R9|, 6.5827683646048100446e-37, PT ;  /* 0x036000000900780b */ /* 0x000fce0003f2e200 */
[----:B------:R-:W-:-:S08]  /*1de0*/  DFMA R12, -R6, R10, R8 ;  /* 0x0000000a060c722b */ /* 0x000fd00000000108 */
[----:B------:R-:W-:-:S10]  /*1df0*/  DFMA R4, R4, R12, R10 ;  /* 0x0000000c0404722b */ /* 0x000fd4000000000a */
[----:B------:R-:W-:-:S05]  /*1e00*/  FFMA R2, RZ, R7, R5 ;  /* 0x00000007ff027223 */ /* 0x000fca0000000005 */
[----:B------:R-:W-:-:S13]  /*1e10*/  FSETP.GT.AND P0, PT, |R2|, 1.469367938527859385e-39, PT ;  /* 0x001000000200780b */ /* 0x000fda0003f04200 */
[----:B------:R-:W-:Y:S05]  /*1e20*/  @P0 BRA P1, `(.L_x_17) ;  /* 0x0000000000100947 */ /* 0x000fea0000800000 */
[----:B------:R-:W-:-:S07]  /*1e30*/  MOV R2, 0x1e50 ;  /* 0x00001e5000027802 */ /* 0x000fce0000000f00 */
[----:B-1----:R-:W-:Y:S05]  /*1e40*/  CALL.REL.NOINC `($__internal_0_$__cuda_sm20_div_rn_f64_full) ;  /* 0x0000000000207944 */ /* 0x002fea0003c00000 */
[----:B------:R-:W-:Y:S02]  /*1e50*/  IMAD.MOV.U32 R4, RZ, RZ, R14 ;  /* 0x000000ffff047224 */ /* 0x000fe400078e000e */
[----:B------:R-:W-:-:S07]  /*1e60*/  IMAD.MOV.U32 R5, RZ, RZ, R15 ;  /* 0x000000ffff057224 */ /* 0x000fce00078e000f */
.L_x_17:
[----:B------:R-:W0:Y:S08]  /*1e70*/  LDC R2, c[0x0][0x3ac] ;  /* 0x0000eb00ff027b82 */ /* 0x000e300000000800 */
[----:B------:R-:W2:Y:S01]  /*1e80*/  LDC.64 R6, c[0x0][0x3b0] ;  /* 0x0000ec00ff067b82 */ /* 0x000ea20000000a00 */
[----:B0-----:R-:W-:-:S04]  /*1e90*/  IMAD R3, R0, R2, R3 ;  /* 0x0000000200037224 */ /* 0x001fc800078e0203 */
[----:B--2---:R-:W-:-:S05]  /*1ea0*/  IMAD.WIDE R2, R3, 0x8, R6 ;  /* 0x0000000803027825 */ /* 0x004fca00078e0206 */
[----:B------:R-:W-:Y:S01]  /*1eb0*/  STG.E.64 desc[UR8][R2.64], R4 ;  /* 0x0000000402007986 */ /* 0x000fe2000c101b08 */
[----:B------:R-:W-:Y:S05]  /*1ec0*/  EXIT ;  /* 0x000000000000794d */ /* 0x000fea0003800000 */
        .weak           $__internal_0_$__cuda_sm20_div_rn_f64_full
        .type           $__internal_0_$__cuda_sm20_div_rn_f64_full,@function
        .size           $__internal_0_$__cuda_sm20_div_rn_f64_full,(.L_x_77 - $__internal_0_$__cuda_sm20_div_rn_f64_full)
$__internal_0_$__cuda_sm20_div_rn_f64_full:
[C---:B------:R-:W-:Y:S01]  /*1ed0*/  FSETP.GEU.AND P0, PT, |R7|.reuse, 1.469367938527859385e-39, PT ;  /* 0x001000000700780b */ /* 0x040fe20003f0e200 */
[----:B------:R-:W-:Y:S01]  /*1ee0*/  IMAD.MOV.U32 R15, RZ, RZ, 0x1ca00000 ;  /* 0x1ca00000ff0f7424 */ /* 0x000fe200078e00ff */
[C---:B------:R-:W-:Y:S02]  /*1ef0*/  LOP3.LUT R4, R7.reuse, 0x800fffff, RZ, 0xc0, !PT ;  /* 0x800fffff07047812 */ /* 0x040fe400078ec0ff */
[----:B------:R-:W-:Y:S02]  /*1f00*/  MOV R12, 0x1 ;  /* 0x00000001000c7802 */ /* 0x000fe40000000f00 */
[----:B------:R-:W-:Y:S01]  /*1f10*/  LOP3.LUT R5, R4, 0x3ff00000, RZ, 0xfc, !PT ;  /* 0x3ff0000004057812 */ /* 0x000fe200078efcff */
[----:B------:R-:W-:Y:S01]  /*1f20*/  IMAD.MOV.U32 R4, RZ, RZ, R6 ;  /* 0x000000ffff047224 */ /* 0x000fe200078e0006 */
[----:B------:R-:W-:Y:S02]  /*1f30*/  LOP3.LUT R19, R7, 0x7ff00000, RZ, 0xc0, !PT ;  /* 0x7ff0000007137812 */ /* 0x000fe400078ec0ff */
[----:B------:R-:W-:-:S03]  /*1f40*/  LOP3.LUT R14, R9, 0x7ff00000, RZ, 0xc0, !PT ;  /* 0x7ff00000090e7812 */ /* 0x000fc600078ec0ff */
[----:B------:R-:W-:Y:S01]  /*1f50*/  @!P0 DMUL R4, R6, 8.98846567431157953865e+307 ;  /* 0x7fe0000006048828 */ /* 0x000fe20000000000 */
[----:B------:R-:W-:Y:S01]  /*1f60*/  ISETP.GE.U32.AND P1, PT, R14, R19, PT ;  /* 0x000000130e00720c */ /* 0x000fe20003f26070 */
[----:B------:R-:W-:-:S04]  /*1f70*/  IMAD.MOV.U32 R21, RZ, RZ, R14 ;  /* 0x000000ffff157224 */ /* 0x000fc800078e000e */
[----:B------:R-:W0:Y:S02]  /*1f80*/  MUFU.RCP64H R13, R5 ;  /* 0x00000005000d7308 */ /* 0x000e240000001800 */
[----:B0-----:R-:W-:-:S08]  /*1f90*/  DFMA R10, R12, -R4, 1 ;  /* 0x3ff000000c0a742b */ /* 0x001fd00000000804 */
[----:B------:R-:W-:-:S08]  /*1fa0*/  DFMA R10, R10, R10, R10 ;  /* 0x0000000a0a0a722b */ /* 0x000fd0000000000a */
[----:B------:R-:W-:Y:S01]  /*1fb0*/  DFMA R12, R12, R10, R12 ;  /* 0x0000000a0c0c722b */ /* 0x000fe2000000000c */
[----:B------:R-:W-:Y:S01]  /*1fc0*/  SEL R11, R15, 0x63400000, !P1 ;  /* 0x634000000f0b7807 */ /* 0x000fe20004800000 */
[----:B------:R-:W-:Y:S01]  /*1fd0*/  IMAD.MOV.U32 R10, RZ, RZ, R8 ;  /* 0x000000ffff0a7224 */ /* 0x000fe200078e0008 */
[----:B------:R-:W-:Y:S02]  /*1fe0*/  FSETP.GEU.AND P1, PT, |R9|, 1.469367938527859385e-39, PT ;  /* 0x001000000900780b */ /* 0x000fe40003f2e200 */
[----:B------:R-:W-:-:S03]  /*1ff0*/  LOP3.LUT R11, R11, 0x800fffff, R9, 0xf8, !PT ;  /* 0x800fffff0b0b7812 */ /* 0x000fc600078ef809 */
[----:B------:R-:W-:-:S08]  /*2000*/  DFMA R16, R12, -R4, 1 ;  /* 0x3ff000000c10742b */ /* 0x000fd00000000804 */
[----:B------:R-:W-:Y:S01]  /*2010*/  DFMA R12, R12, R16, R12 ;  /* 0x000000100c0c722b */ /* 0x000fe2000000000c */
[----:B------:R-:W-:Y:S10]  /*2020*/  @P1 BRA `(.L_x_18) ;  /* 0x0000000000201947 */ /* 0x000ff40003800000 */
[----:B------:R-:W-:Y:S01]  /*2030*/  LOP3.LUT R17, R7, 0x7ff00000, RZ, 0xc0, !PT ;  /* 0x7ff0000007117812 */ /* 0x000fe200078ec0ff */
[----:B------:R-:W-:-:S03]  /*2040*/  IMAD.MOV.U32 R16, RZ, RZ, RZ ;  /* 0x000000ffff107224 */ /* 0x000fc600078e00ff */
[----:B------:R-:W-:-:S04]  /*2050*/  ISETP.GE.U32.AND P1, PT, R14, R17, PT ;  /* 0x000000110e00720c */ /* 0x000fc80003f26070 */
[----:B------:R-:W-:-:S04]  /*2060*/  SEL R17, R15, 0x63400000, !P1 ;  /* 0x634000000f117807 */ /* 0x000fc80004800000 */
[----:B------:R-:W-:-:S04]  /*2070*/  LOP3.LUT R17, R17, 0x80000000, R9, 0xf8, !PT ;  /* 0x8000000011117812 */ /* 0x000fc800078ef809 */
[----:B------:R-:W-:-:S06]  /*2080*/  LOP3.LUT R17, R17, 0x100000, RZ, 0xfc, !PT ;  /* 0x0010000011117812 */ /* 0x000fcc00078efcff */
[----:B------:R-:W-:-:S10]  /*2090*/  DFMA R10, R10, 2, -R16 ;  /* 0x400000000a0a782b */ /* 0x000fd40000000810 */
[----:B------:R-:W-:-:S07]  /*20a0*/  LOP3.LUT R21, R11, 0x7ff00000, RZ, 0xc0, !PT ;  /* 0x7ff000000b157812 */ /* 0x000fce00078ec0ff */
.L_x_18:
[----:B------:R-:W-:Y:S01]  /*20b0*/  IMAD.MOV.U32 R20, RZ, RZ, R19 ;  /* 0x000000ffff147224 */ /* 0x000fe200078e0013 */
[----:B------:R-:W-:Y:S01]  /*20c0*/  @!P0 LOP3.LUT R20, R5, 0x7ff00000, RZ, 0xc0, !PT ;  /* 0x7ff0000005148812 */ /* 0x000fe200078ec0ff */
[----:B------:R-:W-:Y:S01]  /*20d0*/  VIADD R22, R21, 0xffffffff ;  /* 0xffffffff15167836 */ /* 0x000fe20000000000 */
[----:B------:R-:W-:-:S03]  /*20e0*/  DMUL R16, R12, R10 ;  /* 0x0000000a0c107228 */ /* 0x000fc60000000000 */
[----:B------:R-:W-:Y:S01]  /*20f0*/  VIADD R23, R20, 0xffffffff ;  /* 0xffffffff14177836 */ /* 0x000fe20000000000 */
[----:B------:R-:W-:-:S04]  /*2100*/  ISETP.GT.U32.AND P0, PT, R22, 0x7feffffe, PT ;  /* 0x7feffffe1600780c */ /* 0x000fc80003f04070 */
[----:B------:R-:W-:Y:S01]  /*2110*/  ISETP.GT.U32.OR P0, PT, R23, 0x7feffffe, P0 ;  /* 0x7feffffe1700780c */ /* 0x000fe20000704470 */
[----:B------:R-:W-:-:S08]  /*2120*/  DFMA R18, R16, -R4, R10 ;  /* 0x800000041012722b */ /* 0x000fd0000000000a */
[----:B------:R-:W-:-:S04]  /*2130*/  DFMA R12, R12, R18, R16 ;  /* 0x000000120c0c722b */ /* 0x000fc80000000010 */
[----:B------:R-:W-:Y:S07]  /*2140*/  @P0 BRA `(.L_x_19) ;  /* 0x00000000006c0947 */ /* 0x000fee0003800000 */
[----:B------:R-:W-:-:S04]  /*2150*/  LOP3.LUT R9, R7, 0x7ff00000, RZ, 0xc0, !PT ;  /* 0x7ff0000007097812 */ /* 0x000fc800078ec0ff */
[CC--:B------:R-:W-:Y:S02]  /*2160*/  VIADDMNMX R8, R14.reuse, -R9.reuse, 0xb9600000, !PT ;  /* 0xb96000000e087446 */ /* 0x0c0fe40007800909 */
[----:B------:R-:W-:Y:S02]  /*2170*/  ISETP.GE.U32.AND P0, PT, R14, R9, PT ;  /* 0x000000090e00720c */ /* 0x000fe40003f06070 */
[----:B------:R-:W-:Y:S02]  /*2180*/  VIMNMX R8, PT, PT, R8, 0x46a00000, PT ;  /* 0x46a0000008087848 */ /* 0x000fe40003fe0100 */
[----:B------:R-:W-:-:S04]  /*2190*/  SEL R15, R15, 0x63400000, !P0 ;  /* 0x634000000f0f7807 */ /* 0x000fc80004000000 */
[----:B------:R-:W-:Y:S01]  /*21a0*/  IADD3 R16, PT, PT, -R15, R8, RZ ;  /* 0x000000080f107210 */ /* 0x000fe20007ffe1ff */
[----:B------:R-:W-:-:S04]  /*21b0*/  IMAD.MOV.U32 R8, RZ, RZ, RZ ;  /* 0x000000ffff087224 */ /* 0x000fc800078e00ff */
[----:B------:R-:W-:-:S06]  /*21c0*/  VIADD R9, R16, 0x7fe00000 ;  /* 0x7fe0000010097836 */ /* 0x000fcc0000000000 */
[----:B------:R-:W-:-:S10]  /*21d0*/  DMUL R14, R12, R8 ;  /* 0x000000080c0e7228 */ /* 0x000fd40000000000 */
[----:B------:R-:W-:-:S13]  /*21e0*/  FSETP.GTU.AND P0, PT, |R15|, 1.469367938527859385e-39, PT ;  /* 0x001000000f00780b */ /* 0x000fda0003f0c200 */
[----:B------:R-:W-:Y:S05]  /*21f0*/  @P0 BRA `(.L_x_20) ;  /* 0x0000000000940947 */ /* 0x000fea0003800000 */
[----:B------:R-:W-:Y:S01]  /*2200*/  DFMA R4, R12, -R4, R10 ;  /* 0x800000040c04722b */ /* 0x000fe2000000000a */
[----:B------:R-:W-:-:S09]  /*2210*/  IMAD.MOV.U32 R8, RZ, RZ, RZ ;  /* 0x000000ffff087224 */ /* 0x000fd200078e00ff */
[C---:B------:R-:W-:Y:S02]  /*2220*/  FSETP.NEU.AND P0, PT, R5.reuse, RZ, PT ;  /* 0x000000ff0500720b */ /* 0x040fe40003f0d000 */
[----:B------:R-:W-:-:S04]  /*2230*/  LOP3.LUT R7, R5, 0x80000000, R7, 0x48, !PT ;  /* 0x8000000005077812 */ /* 0x000fc800078e4807 */
[----:B------:R-:W-:-:S07]  /*2240*/  LOP3.LUT R9, R7, R9, RZ, 0xfc, !PT ;  /* 0x0000000907097212 */ /* 0x000fce00078efcff */
[----:B------:R-:W-:Y:S05]  /*2250*/  @!P0 BRA `(.L_x_20) ;  /* 0x00000000007c8947 */ /* 0x000fea0003800000 */
[----:B------:R-:W-:Y:S01]  /*2260*/  IMAD.MOV R5, RZ, RZ, -R16 ;  /* 0x000000ffff057224 */ /* 0x000fe200078e0a10 */
[----:B------:R-:W-:Y:S01]  /*2270*/  DMUL.RP R8, R12, R8 ;  /* 0x000000080c087228 */ /* 0x000fe20000008000 */
[----:B------:R-:W-:-:S06]  /*2280*/  IMAD.MOV.U32 R4, RZ, RZ, RZ ;  /* 0x000000ffff047224 */ /* 0x000fcc00078e00ff */
[----:B------:R-:W-:-:S03]  /*2290*/  DFMA R4, R14, -R4, R12 ;  /* 0x800000040e04722b */ /* 0x000fc6000000000c */
[----:B------:R-:W-:-:S03]  /*22a0*/  LOP3.LUT R7, R9, R7, RZ, 0x3c, !PT ;  /* 0x0000000709077212 */ /* 0x000fc600078e3cff */
[----:B------:R-:W-:-:S04]  /*22b0*/  IADD3 R4, PT, PT, -R16, -0x43300000, RZ ;  /* 0xbcd0000010047810 */ /* 0x000fc80007ffe1ff */
[----:B------:R-:W-:-:S04]  /*22c0*/  FSETP.NEU.AND P0, PT, |R5|, R4, PT ;  /* 0x000000040500720b */ /* 0x000fc80003f0d200 */
[----:B------:R-:W-:Y:S02]  /*22d0*/  FSEL R14, R8, R14, !P0 ;  /* 0x0000000e080e7208 */ /* 0x000fe40004000000 */
[----:B------:R-:W-:Y:S01]  /*22e0*/  FSEL R15, R7, R15, !P0 ;  /* 0x0000000f070f7208 */ /* 0x000fe20004000000 */
[----:B------:R-:W-:Y:S06]  /*22f0*/  BRA `(.L_x_20) ;  /* 0x0000000000547947 */ /* 0x000fec0003800000 */
.L_x_19:
[----:B------:R-:W-:-:S14]  /*2300*/  DSETP.NAN.AND P0, PT, R8, R8, PT ;  /* 0x000000080800722a */ /* 0x000fdc0003f08000 */
[----:B------:R-:W-:Y:S05]  /*2310*/  @P0 BRA `(.L_x_21) ;  /* 0x0000000000440947 */ /* 0x000fea0003800000 */
[----:B------:R-:W-:-:S14]  /*2320*/  DSETP.NAN.AND P0, PT, R6, R6, PT ;  /* 0x000000060600722a */ /* 0x000fdc0003f08000 */
[----:B------:R-:W-:Y:S05]  /*2330*/  @P0 BRA `(.L_x_22) ;  /* 0x0000000000300947 */ /* 0x000fea0003800000 */
[----:B------:R-:W-:Y:S01]  /*2340*/  ISETP.NE.AND P0, PT, R21, R20, PT ;  /* 0x000000141500720c */ /* 0x000fe20003f05270 */
[----:B------:R-:W-:Y:S02]  /*2350*/  IMAD.MOV.U32 R14, RZ, RZ, 0x0 ;  /* 0x00000000ff0e7424 */ /* 0x000fe400078e00ff */
[----:B------:R-:W-:-:S10]  /*2360*/  IMAD.MOV.U32 R15, RZ, RZ, -0x80000 ;  /* 0xfff80000ff0f7424 */ /* 0x000fd400078e00ff */
[----:B------:R-:W-:Y:S05]  /*2370*/  @!P0 BRA `(.L_x_20) ;  /* 0x0000000000348947 */ /* 0x000fea0003800000 */
[----:B------:R-:W-:Y:S02]  /*2380*/  ISETP.NE.AND P0, PT, R21, 0x7ff00000, PT ;  /* 0x7ff000001500780c */ /* 0x000fe40003f05270 */
[----:B------:R-:W-:Y:S02]  /*2390*/  LOP3.LUT R15, R9, 0x80000000, R7, 0x48, !PT ;  /* 0x80000000090f7812 */ /* 0x000fe400078e4807 */
[----:B------:R-:W-:-:S13]  /*23a0*/  ISETP.EQ.OR P0, PT, R20, RZ, !P0 ;  /* 0x000000ff1400720c */ /* 0x000fda0004702670 */
[----:B------:R-:W-:Y:S02]  /*23b0*/  @P0 LOP3.LUT R4, R15, 0x7ff00000, RZ, 0xfc, !PT ;  /* 0x7ff000000f040812 */ /* 0x000fe400078efcff */
[----:B------:R-:W-:Y:S01]  /*23c0*/  @!P0 MOV R14, RZ ;  /* 0x000000ff000e8202 */ /* 0x000fe20000000f00 */
[----:B------:R-:W-:Y:S02]  /*23d0*/  @P0 IMAD.MOV.U32 R14, RZ, RZ, RZ ;  /* 0x000000ffff0e0224 */ /* 0x000fe400078e00ff */
[----:B------:R-:W-:Y:S01]  /*23e0*/  @P0 IMAD.MOV.U32 R15, RZ, RZ, R4 ;  /* 0x000000ffff0f0224 */ /* 0x000fe200078e0004 */
[----:B------:R-:W-:Y:S06]  /*23f0*/  BRA `(.L_x_20) ;  /* 0x0000000000147947 */ /* 0x000fec0003800000 */
.L_x_22:
[----:B------:R-:W-:Y:S01]  /*2400*/  LOP3.LUT R15, R7, 0x80000, RZ, 0xfc, !PT ;  /* 0x00080000070f7812 */ /* 0x000fe200078efcff */
[----:B------:R-:W-:Y:S01]  /*2410*/  IMAD.MOV.U32 R14, RZ, RZ, R6 ;  /* 0x000000ffff0e7224 */ /* 0x000fe200078e0006 */
[----:B------:R-:W-:Y:S06]  /*2420*/  BRA `(.L_x_20) ;  /* 0x0000000000087947 */ /* 0x000fec0003800000 */
.L_x_21:
[----:B------:R-:W-:Y:S01]  /*2430*/  LOP3.LUT R15, R9, 0x80000, RZ, 0xfc, !PT ;  /* 0x00080000090f7812 */ /* 0x000fe200078efcff */
[----:B------:R-:W-:-:S07]  /*2440*/  IMAD.MOV.U32 R14, RZ, RZ, R8 ;  /* 0x000000ffff0e7224 */ /* 0x000fce00078e0008 */
.L_x_20:
[----:B------:R-:W-:Y:S02]  /*2450*/  IMAD.MOV.U32 R4, RZ, RZ, R2 ;  /* 0x000000ffff047224 */ /* 0x000fe400078e0002 */
[----:B------:R-:W-:-:S04]  /*2460*/  IMAD.MOV.U32 R5, RZ, RZ, 0x0 ;  /* 0x00000000ff057424 */ /* 0x000fc800078e00ff */
[----:B------:R-:W-:Y:S05]  /*2470*/  RET.REL.NODEC R4 `(_Z11combineBothPPcS0_S0_PiS1_iiPd) ;  /* 0xffffffd804e07950 */ /* 0x000fea0003c3ffff */
.L_x_23:
[----:B------:R-:W-:-:S00]  /*2480*/  BRA `(.L_x_23) ;  /* 0xfffffffc00fc7947 */ /* 0x000fc0000383ffff */
[----:B------:R-:W-:-:S00]  /*2490*/  NOP ;  /* 0x0000000000007918 */ /* 0x000fc00000000000 */
        /* <DEDUP_REMOVED lines=14> */
.L_x_77:


//--------------------- .text._Z13matcherKernelPPcS0_S0_PiS1_iiPd --------------------------
	.section	.text._Z13matcherKernelPPcS0_S0_PiS1_iiPd,"ax",@progbits
	.align	128
        .global         _Z13matcherKernelPPcS0_S0_PiS1_iiPd
        .type           _Z13matcherKernelPPcS0_S0_PiS1_iiPd,@function
        .size           _Z13matcherKernelPPcS0_S0_PiS1_iiPd,(.L_x_78 - _Z13matcherKernelPPcS0_S0_PiS1_iiPd)
        .other          _Z13matcherKernelPPcS0_S0_PiS1_iiPd,@"STO_CUDA_ENTRY STV_DEFAULT"
_Z13matcherKernelPPcS0_S0_PiS1_iiPd:
.text._Z13matcherKernelPPcS0_S0_PiS1_iiPd:
[----:B------:R-:W-:Y:S01]  /*0000*/  LDC R1, c[0x0][0x37c] ;  /* 0x0000df00ff017b82 */ /* 0x000fe20000000800 */
[----:B------:R-:W0:Y:S07]  /*0010*/  S2R R5, SR_TID.X ;  /* 0x0000000000057919 */ /* 0x000e2e0000002100 */
[----:B------:R-:W0:Y:S08]  /*0020*/  S2UR UR4, SR_CTAID.X ;  /* 0x00000000000479c3 */ /* 0x000e300000002500 */
[----:B------:R-:W0:Y:S08]  /*0030*/  LDC R0, c[0x0][0x360] ;  /* 0x0000d800ff007b82 */ /* 0x000e300000000800 */
[----:B------:R-:W1:Y:S01]  /*0040*/  LDC.64 R2, c[0x0][0x3a8] ;  /* 0x0000ea00ff027b82 */ /* 0x000e620000000a00 */
[----:B0-----:R-:W-:-:S02]  /*0050*/  IMAD R0, R0, UR4, R5 ;  /* 0x0000000400007c24 */ /* 0x001fc4000f8e0205 */
[----:B-1----:R-:W-:-:S05]  /*0060*/  IMAD R5, R3, R2, RZ ;  /* 0x0000000203057224 */ /* 0x002fca00078e02ff */
[----:B------:R-:W-:-:S13]  /*0070*/  ISETP.GE.AND P0, PT, R0, R5, PT ;  /* 0x000000050000720c */ /* 0x000fda0003f06270 */
[----:B------:R-:W-:Y:S05]  /*0080*/  @P0 EXIT ;  /* 0x000000000000094d */ /* 0x000fea0003800000 */
[----:B------:R-:W-:Y:S01]  /*0090*/  IABS R6, R3 ;  /* 0x0000000300067213 */ /* 0x000fe20000000000 */
[----:B------:R-:W0:Y:S01]  /*00a0*/  LDCU.64 UR4, c[0x0][0x358] ;  /* 0x00006b00ff0477ac */ /* 0x000e220008000a00 */
[----:B------:R-:W-:Y:S01]  /*00b0*/  IABS R8, R0 ;  /* 0x0000000000087213 */ /* 0x000fe20000000000 */
[----:B------:R-:W1:Y:S01]  /*00c0*/  LDC.64 R10, c[0x0][0x380] ;  /* 0x0000e000ff0a7b82 */ /* 0x000e620000000a00 */
[----:B------:R-:W2:Y:S08]  /*00d0*/  I2F.RP R2, R6 ;  /* 0x0000000600027306 */ /* 0x000eb00000209400 */
[----:B--2---:R-:W2:Y:S02]  /*00e0*/  MUFU.RCP R2, R2 ;  /* 0x0000000200027308 */ /* 0x004ea40000001000 */
[----:B--2---:R-:W-:-:S06]  /*00f0*/  VIADD R4, R2, 0xffffffe ;  /* 0x0ffffffe02047836 */ /* 0x004fcc0000000000 */
[----:B------:R2:W3:Y:S02]  /*0100*/  F2I.FTZ.U32.TRUNC.NTZ R5, R4 ;  /* 0x0000000400057305 */ /* 0x0004e4000021f000 */
[----:B--2---:R-:W-:Y:S02]  /*0110*/  IMAD.MOV.U32 R4, RZ, RZ, RZ ;  /* 0x000000ffff047224 */ /* 0x004fe400078e00ff */
[----:B---3--:R-:W-:-:S04]  /*0120*/  IMAD.MOV R7, RZ, RZ, -R5 ;  /* 0x000000ffff077224 */ /* 0x008fc800078e0a05 */
[----:B------:R-:W-:-:S04]  /*0130*/  IMAD R7, R7, R6, RZ ;  /* 0x0000000607077224 */ /* 0x000fc800078e02ff */
[----:B------:R-:W-:Y:S01]  /*0140*/  IMAD.HI.U32 R5, R5, R7, R4 ;  /* 0x0000000705057227 */ /* 0x000fe200078e0004 */
[----:B------:R-:W-:-:S03]  /*0150*/  LOP3.LUT R4, R0, R3, RZ, 0x3c, !PT ;  /* 0x0000000300047212 */ /* 0x000fc600078e3cff */
[----:B------:R-:W-:Y:S01]  /*0160*/  IMAD.MOV.U32 R7, RZ, RZ, R8 ;  /* 0x000000ffff077224 */ /* 0x000fe200078e0008 */
[----:B------:R-:W-:Y:S01]  /*0170*/  ISETP.GE.AND P2, PT, R4, RZ, PT ;  /* 0x000000ff0400720c */ /* 0x000fe20003f46270 */
[----:B------:R-:W2:Y:S02]  /*0180*/  LDC.64 R8, c[0x0][0x398] ;  /* 0x0000e600ff087b82 */ /* 0x000ea40000000a00 */
[----:B------:R-:W-:-:S04]  /*0190*/  IMAD.HI.U32 R2, R5, R7, RZ ;  /* 0x0000000705027227 */ /* 0x000fc800078e00ff */
[----:B------:R-:W-:-:S04]  /*01a0*/  IMAD.MOV R5, RZ, RZ, -R2 ;  /* 0x000000ffff057224 */ /* 0x000fc800078e0a02 */
[----:B------:R-:W-:-:S05]  /*01b0*/  IMAD R5, R6, R5, R7 ;  /* 0x0000000506057224 */ /* 0x000fca00078e0207 */
[----:B------:R-:W-:-:S13]  /*01c0*/  ISETP.GT.U32.AND P1, PT, R6, R5, PT ;  /* 0x000000050600720c */ /* 0x000fda0003f24070 */
[----:B------:R-:W-:Y:S02]  /*01d0*/  @!P1 IMAD.IADD R5, R5, 0x1, -R6 ;  /* 0x0000000105059824 */ /* 0x000fe400078e0a06 */
[----:B------:R-:W-:Y:S01]  /*01e0*/  @!P1 VIADD R2, R2, 0x1 ;  /* 0x0000000102029836 */ /* 0x000fe20000000000 */
[----:B------:R-:W-:Y:S02]  /*01f0*/  ISETP.NE.AND P1, PT, R3, RZ, PT ;  /* 0x000000ff0300720c */ /* 0x000fe40003f25270 */
[----:B------:R-:W-:Y:S02]  /*0200*/  ISETP.GE.U32.AND P0, PT, R5, R6, PT ;  /* 0x000000060500720c */ /* 0x000fe40003f06070 */
[----:B------:R-:W3:Y:S11]  /*0210*/  LDC.64 R6, c[0x0][0x3a0] ;  /* 0x0000e800ff067b82 */ /* 0x000ef60000000a00 */
[----:B------:R-:W-:-:S04]  /*0220*/  @P0 VIADD R2, R2, 0x1 ;  /* 0x0000000102020836 */ /* 0x000fc80000000000 */
[----:B------:R-:W-:Y:S01]  /*0230*/  @!P2 IMAD.MOV R2, RZ, RZ, -R2 ;  /* 0x000000ffff02a224 */ /* 0x000fe200078e0a02 */
[----:B------:R-:W-:-:S05]  /*0240*/  @!P1 LOP3.LUT R2, RZ, R3, RZ, 0x33, !PT ;  /* 0x00000003ff029212 */ /* 0x000fca00078e33ff */
[----:B------:R-:W-:Y:S02]  /*0250*/  IMAD.MOV R4, RZ, RZ, -R2 ;  /* 0x000000ffff047224 */ /* 0x000fe400078e0a02 */
[----:B--2---:R-:W-:-:S04]  /*0260*/  IMAD.WIDE R8, R2, 0x4, R8 ;  /* 0x0000000402087825 */ /* 0x004fc800078e0208 */
[----:B------:R-:W-:Y:S01]  /*0270*/  IMAD R3, R3, R4, R0 ;  /* 0x0000000403037224 */ /* 0x000fe200078e0200 */
[----:B0-----:R-:W2:Y:S01]  /*0280*/  LDG.E R13, desc[UR4][R8.64] ;  /* 0x00000004080d7981 */ /* 0x001ea2000c1e1900 */
[----:B------:R-:W0:Y:S02]  /*0290*/  LDC.64 R4, c[0x0][0x388] ;  /* 0x0000e200ff047b82 */ /* 0x000e240000000a00 */
[----:B---3--:R-:W-:-:S06]  /*02a0*/  IMAD.WIDE R6, R3, 0x4, R6 ;  /* 0x0000000403067825 */ /* 0x008fcc00078e0206 */
[----:B------:R-:W2:Y:S01]  /*02b0*/  LDG.E R6, desc[UR4][R6.64] ;  /* 0x0000000406067981 */ /* 0x000ea2000c1e1900 */
[----:B0-----:R-:W-:Y:S01]  /*02c0*/  IMAD.WIDE R4, R3, 0x8, R4 ;  /* 0x0000000803047825 */ /* 0x001fe200078e0204 */
[----:B--2---:R-:W-:-:S13]  /*02d0*/  ISETP.GE.AND P0, PT, R13, R6, PT ;  /* 0x000000060d00720c */ /* 0x004fda0003f06270 */
[----:B-1----:R-:W-:Y:S05]  /*02e0*/  @!P0 EXIT ;  /* 0x000000000000894d */ /* 0x002fea0003800000 */
[----:B------:R-:W-:Y:S01]  /*02f0*/  IMAD.WIDE R8, R2, 0x8, R10 ;  /* 0x0000000802087825 */ /* 0x000fe200078e020a */
[----:B------:R-:W5:Y:S05]  /*0300*/  LDG.E.64 R4, desc[UR4][R4.64] ;  /* 0x0000000404047981 */ /* 0x000f6a000c1e1b00 */
[----:B------:R-:W5:Y:S01]  /*0310*/  LDG.E.64 R8, desc[UR4][R8.64] ;  /* 0x0000000408087981 */ /* 0x000f62000c1e1b00 */
[----:B------:R-:W-:Y:S01]  /*0320*/  IADD3 R10, PT, PT, R13, 0x1, -R6 ;  /* 0x000000010d0a7810 */ /* 0x000fe20007ffe806 */
[----:B------:R-:W-:Y:S02]  /*0330*/  IMAD.MOV.U32 R7, RZ, RZ, RZ ;  /* 0x000000ffff077224 */ /* 0x000fe400078e00ff */
[----:B------:R-:W-:-:S02]  /*0340*/  IMAD.MOV.U32 R13, RZ, RZ, 0x7 ;  /* 0x00000007ff0d7424 */ /* 0x000fc400078e00ff */
[----:B------:R-:W-:-:S07]  /*0350*/  IMAD.MOV.U32 R11, RZ, RZ, RZ ;  /* 0x000000ffff0b7224 */ /* 0x000fce00078e00ff */
.L_x_30:
[----:B------:R-:W-:Y:S01]  /*0360*/  ISETP.GE.AND P0, PT, R6, 0x1, PT ;  /* 0x000000010600780c */ /* 0x000fe20003f06270 */
[----:B------:R-:W-:Y:S01]  /*0370*/  BSSY.RECONVERGENT B0, `(.L_x_24) ;  /* 0x0000017000007945 */ /* 0x000fe20003800200 */
[----:B------:R-:W-:-:S11]  /*0380*/  IMAD.MOV.U32 R3, RZ, RZ, RZ ;  /* 0x000000ffff037224 */ /* 0x000fd600078e00ff */
[----:B------:R-:W-:Y:S05]  /*0390*/  @!P0 BRA `(.L_x_25) ;  /* 0x0000000000508947 */ /* 0x000fea0003800000 */
[----:B------:R-:W-:-:S07]  /*03a0*/  IMAD.MOV.U32 R3, RZ, RZ, RZ ;  /* 0x000000ffff037224 */ /* 0x000fce00078e00ff */
.L_x_28:
[----:B------:R-:W-:-:S05]  /*03b0*/  IMAD.IADD R15, R3, 0x1, R7 ;  /* 0x00000001030f7824 */ /* 0x000fca00078e0207 */
[----:B-----5:R-:W-:-:S05]  /*03c0*/  IADD3 R14, P0, PT, R8, R15, RZ ;  /* 0x0000000f080e7210 */ /* 0x020fca0007f1e0ff */
[----:B------:R-:W-:-:S05]  /*03d0*/  IMAD.X R15, RZ, RZ, R9, P0 ;  /* 0x000000ffff0f7224 */ /* 0x000fca00000e0609 */
        /* <DEDUP_REMOVED lines=11> */
.L_x_27:
[----:B------:R-:W-:Y:S05]  /*0490*/  BSYNC.RELIABLE B1 ;  /* 0x0000000000017941 */ /* 0x000fea0003800100 */
.L_x_26:
[----:B------:R-:W-:-:S05]  /*04a0*/  VIADD R3, R3, 0x1 ;  /* 0x0000000103037836 */ /* 0x000fca0000000000 */
[----:B------:R-:W-:-:S13]  /*04b0*/  ISETP.NE.AND P0, PT, R3, R6, PT ;  /* 0x000000060300720c */ /* 0x000fda0003f05270 */
[----:B------:R-:W-:Y:S05]  /*04c0*/  @P0 BRA `(.L_x_28) ;  /* 0xfffffffc00b80947 */ /* 0x000fea000383ffff */
[----:B------:R-:W-:-:S07]  /*04d0*/  IMAD.MOV.U32 R3, RZ, RZ, R6 ;  /* 0x000000ffff037224 */ /* 0x000fce00078e0006 */
.L_x_25:
[----:B------:R-:W-:Y:S05]  /*04e0*/  BSYNC.RECONVERGENT B0 ;  /* 0x0000000000007941 */ /* 0x000fea0003800200 */
.L_x_24:
[----:B------:R-:W-:-:S13]  /*04f0*/  ISETP.NE.AND P0, PT, R3, R6, PT ;  /* 0x000000060300720c */ /* 0x000fda0003f05270 */
[----:B------:R-:W-:Y:S05]  /*0500*/  @!P0 BRA `(.L_x_29) ;  /* 0x0000000000188947 */ /* 0x000fea0003800000 */
[----:B------:R-:W-:Y:S01]  /*0510*/  VIADD R7, R7, 0x1 ;  /* 0x0000000107077836 */ /* 0x000fe20000000000 */
[----:B------:R-:W-:-:S04]  /*0520*/  IADD3 R13, P1, PT, R13, 0x1, RZ ;  /* 0x000000010d0d7810 */ /* 0x000fc80007f3e0ff */
[----:B------:R-:W-:Y:S01]  /*0530*/  ISETP.NE.AND P0, PT, R7, R10, PT ;  /* 0x0000000a0700720c */ /* 0x000fe20003f05270 */
[----:B------:R-:W-:-:S12]  /*0540*/  IMAD.X R11, RZ, RZ, R11, P1 ;  /* 0x000000ffff0b7224 */ /* 0x000fd800008e060b */
[----:B------:R-:W-:Y:S05]  /*0550*/  @P0 BRA `(.L_x_30) ;  /* 0xfffffffc00800947 */ /* 0x000fea000383ffff */
[----:B------:R-:W-:Y:S05]  /*0560*/  EXIT ;  /* 0x000000000000794d */ /* 0x000fea0003800000 */
.L_x_29:
[----:B-----5:R-:W0:Y:S01]  /*0570*/  LDC.64 R8, c[0x0][0x390] ;  /* 0x0000e400ff087b82 */ /* 0x020e220000000a00 */
[----:B------:R-:W-:Y:S01]  /*0580*/  ISETP.GE.AND P0, PT, R6, 0x1, PT ;  /* 0x000000010600780c */ /* 0x000fe20003f06270 */
[----:B------:R-:W-:Y:S01]  /*0590*/  BSSY.RECONVERGENT B0, `(.L_x_31) ;  /* 0x000006f000007945 */ /* 0x000fe20003800200 */
[----:B------:R-:W-:Y:S01]  /*05a0*/  CS2R R4, SRZ ;  /* 0x0000000000047805 */ /* 0x000fe2000001ff00 */
[----:B0-----:R-:W-:-:S10]  /*05b0*/  IMAD.WIDE R2, R2, 0x8, R8 ;  /* 0x0000000802027825 */ /* 0x001fd400078e0208 */
[----:B------:R-:W-:Y:S05]  /*05c0*/  @!P0 BRA `(.L_x_32) ;  /* 0x0000000400ac8947 */ /* 0x000fea0003800000 */
[----:B------:R-:W5:Y:S01]  /*05d0*/  LDG.E.64 R2, desc[UR4][R2.64] ;  /* 0x0000000402027981 */ /* 0x000f62000c1e1b00 */
[C---:B------:R-:W-:Y:S01]  /*05e0*/  ISETP.GE.U32.AND P1, PT, R6.reuse, 0x10, PT ;  /* 0x000000100600780c */ /* 0x040fe20003f26070 */
[----:B------:R-:W-:Y:S01]  /*05f0*/  BSSY.RECONVERGENT B1, `(.L_x_33) ;  /* 0x0000029000017945 */ /* 0x000fe20003800200 */
[----:B------:R-:W-:Y:S02]  /*0600*/  LOP3.LUT R10, R6, 0xf, RZ, 0xc0, !PT ;  /* 0x0000000f060a7812 */ /* 0x000fe400078ec0ff */
[----:B------:R-:W-:Y:S02]  /*0610*/  CS2R R8, SRZ ;  /* 0x0000000000087805 */ /* 0x000fe4000001ff00 */
[----:B------:R-:W-:-:S07]  /*0620*/  ISETP.NE.AND P0, PT, R10, RZ, PT ;  /* 0x000000ff0a00720c */ /* 0x000fce0003f05270 */
[----:B------:R-:W-:Y:S06]  /*0630*/  @!P1 BRA `(.L_x_34) ;  /* 0x0000000000909947 */ /* 0x000fec0003800000 */
[----:B-----5:R-:W-:Y:S01]  /*0640*/  IADD3 R12, P1, PT, R2, R13, RZ ;  /* 0x0000000d020c7210 */ /* 0x020fe20007f3e0ff */
[----:B------:R-:W-:Y:S01]  /*0650*/  IMAD.MOV.U32 R9, RZ, RZ, RZ ;  /* 0x000000ffff097224 */ /* 0x000fe200078e00ff */
[----:B------:R-:W-:-:S03]  /*0660*/  LOP3.LUT R8, R6, 0x7ffffff0, RZ, 0xc0, !PT ;  /* 0x7ffffff006087812 */ /* 0x000fc600078ec0ff */
[----:B------:R-:W-:Y:S02]  /*0670*/  IMAD.X R5, R3, 0x1, R11, P1 ;  /* 0x0000000103057824 */ /* 0x000fe400008e060b */
[----:B------:R-:W-:-:S07]  /*0680*/  IMAD.MOV R13, RZ, RZ, -R8 ;  /* 0x000000ffff0d7224 */ /* 0x000fce00078e0a08 */
.L_x_35:
[----:B------:R-:W-:-:S05]  /*0690*/  IMAD.MOV.U32 R4, RZ, RZ, R12 ;  /* 0x000000ffff047224 */ /* 0x000fca00078e000c */
[----:B------:R-:W2:Y:S04]  /*06a0*/  LDG.E.S8 R20, desc[UR4][R4.64+-0x7] ;  /* 0xfffff90404147981 */ /* 0x000ea8000c1e1300 */
[----:B------:R-:W2:Y:S04]  /*06b0*/  LDG.E.S8 R21, desc[UR4][R4.64+-0x6] ;  /* 0xfffffa0404157981 */ /* 0x000ea8000c1e1300 */
[----:B------:R-:W3:Y:S04]  /*06c0*/  LDG.E.S8 R22, desc[UR4][R4.64+-0x5] ;  /* 0xfffffb0404167981 */ /* 0x000ee8000c1e1300 */
[----:B------:R-:W3:Y:S04]  /*06d0*/  LDG.E.S8 R23, desc[UR4][R4.64+-0x4] ;  /* 0xfffffc0404177981 */ /* 0x000ee8000c1e1300 */
[----:B------:R-:W4:Y:S04]  /*06e0*/  LDG.E.S8 R24, desc[UR4][R4.64+-0x3] ;  /* 0xfffffd0404187981 */ /* 0x000f28000c1e1300 */
[----:B------:R-:W4:Y:S04]  /*06f0*/  LDG.E.S8 R25, desc[UR4][R4.64+-0x2] ;  /* 0xfffffe0404197981 */ /* 0x000f28000c1e1300 */
[----:B------:R-:W5:Y:S04]  /*0700*/  LDG.E.S8 R19, desc[UR4][R4.64+-0x1] ;  /* 0xffffff0404137981 */ /* 0x000f68000c1e1300 */
[----:B------:R-:W5:Y:S04]  /*0710*/  LDG.E.S8 R18, desc[UR4][R4.64] ;  /* 0x0000000404127981 */ /* 0x000f68000c1e1300 */
[----:B------:R-:W5:Y:S04]  /*0720*/  LDG.E.S8 R17, desc[UR4][R4.64+0x1] ;  /* 0x0000010404117981 */ /* 0x000f68000c1e1300 */
[----:B------:R-:W5:Y:S04]  /*0730*/  LDG.E.S8 R16, desc[UR4][R4.64+0x2] ;  /* 0x0000020404107981 */ /* 0x000f68000c1e1300 */
[----:B------:R-:W5:Y:S04]  /*0740*/  LDG.E.S8 R15, desc[UR4][R4.64+0x3] ;  /* 0x00000304040f7981 */ /* 0x000f68000c1e1300 */
[----:B------:R-:W5:Y:S04]  /*0750*/  LDG.E.S8 R14, desc[UR4][R4.64+0x4] ;  /* 0x00000404040e7981 */ /* 0x000f68000c1e1300 */
[----:B------:R-:W5:Y:S04]  /*0760*/  LDG.E.S8 R11, desc[UR4][R4.64+0x5] ;  /* 0x00000504040b7981 */ /* 0x000f68000c1e1300 */
[----:B------:R-:W5:Y:S01]  /*0770*/  LDG.E.S8 R12, desc[UR4][R4.64+0x6] ;  /* 0x00000604040c7981 */ /* 0x000f62000c1e1300 */
[----:B--2---:R-:W-:-:S03]  /*0780*/  IADD3 R21, PT, PT, R21, R9, R20 ;  /* 0x0000000915157210 */ /* 0x004fc60007ffe014 */
[----:B------:R-:W2:Y:S04]  /*0790*/  LDG.E.S8 R9, desc[UR4][R4.64+0x7] ;  /* 0x0000070404097981 */ /* 0x000ea8000c1e1300 */
[----:B------:R0:W2:Y:S01]  /*07a0*/  LDG.E.S8 R20, desc[UR4][R4.64+0x8] ;  /* 0x0000080404147981 */ /* 0x0000a2000c1e1300 */
[----:B------:R-:W-:Y:S01]  /*07b0*/  VIADD R13, R13, 0x10 ;  /* 0x000000100d0d7836 */ /* 0x000fe20000000000 */
[----:B---3--:R-:W-:-:S04]  /*07c0*/  IADD3 R21, PT, PT, R23, R21, R22 ;  /* 0x0000001517157210 */ /* 0x008fc80007ffe016 */
[----:B------:R-:W-:Y:S02]  /*07d0*/  ISETP.NE.AND P1, PT, R13, RZ, PT ;  /* 0x000000ff0d00720c */ /* 0x000fe40003f25270 */
[----:B----4-:R-:W-:-:S04]  /*07e0*/  IADD3 R21, PT, PT, R25, R21, R24 ;  /* 0x0000001519157210 */ /* 0x010fc80007ffe018 */
[----:B-----5:R-:W-:-:S04]  /*07f0*/  IADD3 R18, PT, PT, R18, R21, R19 ;  /* 0x0000001512127210 */ /* 0x020fc80007ffe013 */
[----:B------:R-:W-:-:S04]  /*0800*/  IADD3 R16, PT, PT, R16, R18, R17 ;  /* 0x0000001210107210 */ /* 0x000fc80007ffe011 */
[----:B------:R-:W-:-:S04]  /*0810*/  IADD3 R14, PT, PT, R14, R16, R15 ;  /* 0x000000100e0e7210 */ /* 0x000fc80007ffe00f */
[----:B------:R-:W-:Y:S02]  /*0820*/  IADD3 R11, PT, PT, R12, R14, R11 ;  /* 0x0000000e0c0b7210 */ /* 0x000fe40007ffe00b */
[----:B------:R-:W-:-:S05]  /*0830*/  IADD3 R12, P2, PT, R4, 0x10, RZ ;  /* 0x00000010040c7810 */ /* 0x000fca0007f5e0ff */
[----:B0-----:R-:W-:Y:S01]  /*0840*/  IMAD.X R5, RZ, RZ, R5, P2 ;  /* 0x000000ffff057224 */ /* 0x001fe200010e0605 */
[----:B--2---:R-:W-:-:S05]  /*0850*/  IADD3 R9, PT, PT, R20, R11, R9 ;  /* 0x0000000b14097210 */ /* 0x004fca0007ffe009 */
[----:B------:R-:W-:Y:S01]  /*0860*/  VIADD R9, R9, 0xfffffdf0 ;  /* 0xfffffdf009097836 */ /* 0x000fe20000000000 */
[----:B------:R-:W-:Y:S06]  /*0870*/  @P1 BRA `(.L_x_35) ;  /* 0xfffffffc00841947 */ /* 0x000fec000383ffff */
.L_x_34:
[----:B------:R-:W-:Y:S05]  /*0880*/  BSYNC.RECONVERGENT B1 ;  /* 0x0000000000017941 */ /* 0x000fea0003800200 */
.L_x_33:
[----:B------:R-:W-:Y:S04]  /*0890*/  BSSY.RECONVERGENT B1, `(.L_x_36) ;  /* 0x000003d000017945 */ /* 0x000fe80003800200 */
[----:B------:R-:W-:Y:S05]  /*08a0*/  @!P0 BRA `(.L_x_37) ;  /* 0x0000000000ec8947 */ /* 0x000fea0003800000 */
[----:B------:R-:W-:Y:S01]  /*08b0*/  ISETP.GE.U32.AND P1, PT, R10, 0x8, PT ;  /* 0x000000080a00780c */ /* 0x000fe20003f26070 */
[----:B------:R-:W-:Y:S01]  /*08c0*/  BSSY.RECONVERGENT B2, `(.L_x_38) ;  /* 0x0000017000027945 */ /* 0x000fe20003800200 */
[----:B------:R-:W-:-:S04]  /*08d0*/  LOP3.LUT R19, R6, 0x7, RZ, 0xc0, !PT ;  /* 0x0000000706137812 */ /* 0x000fc800078ec0ff */
[----:B------:R-:W-:-:S07]  /*08e0*/  ISETP.NE.AND P0, PT, R19, RZ, PT ;  /* 0x000000ff1300720c */ /* 0x000fce0003f05270 */
[----:B------:R-:W-:Y:S06]  /*08f0*/  @!P1 BRA `(.L_x_39) ;  /* 0x00000000004c9947 */ /* 0x000fec0003800000 */
[--C-:B------:R-:W-:Y:S01]  /*0900*/  IMAD.IADD R11, R8, 0x1, R7.reuse ;  /* 0x00000001080b7824 */ /* 0x100fe200078e0207 */
[----:B-----5:R-:W-:-:S04]  /*0910*/  IADD3 R4, P2, P3, R2, R8, R7 ;  /* 0x0000000802047210 */ /* 0x020fc80007b5e007 */
[----:B------:R-:W-:Y:S02]  /*0920*/  IADD3 R10, P1, PT, R2, R11, RZ ;  /* 0x0000000b020a7210 */ /* 0x000fe40007f3e0ff */
[----:B------:R-:W-:-:S03]  /*0930*/  IADD3.X R5, PT, PT, R3, RZ, RZ, P2, P3 ;  /* 0x000000ff03057210 */ /* 0x000fc600017e64ff */
[----:B------:R-:W-:Y:S02]  /*0940*/  IMAD.X R11, RZ, RZ, R3, P1 ;  /* 0x000000ffff0b7224 */ /* 0x000fe400008e0603 */
[----:B------:R-:W2:Y:S04]  /*0950*/  LDG.E.S8 R12, desc[UR4][R4.64+0x1] ;  /* 0x00000104040c7981 */ /* 0x000ea8000c1e1300 */
[----:B------:R-:W2:Y:S04]  /*0960*/  LDG.E.S8 R10, desc[UR4][R10.64] ;  /* 0x000000040a0a7981 */ /* 0x000ea8000c1e1300 */
[----:B------:R-:W3:Y:S04]  /*0970*/  LDG.E.S8 R13, desc[UR4][R4.64+0x2] ;  /* 0x00000204040d7981 */ /* 0x000ee8000c1e1300 */
[----:B------:R-:W3:Y:S04]  /*0980*/  LDG.E.S8 R14, desc[UR4][R4.64+0x3] ;  /* 0x00000304040e7981 */ /* 0x000ee8000c1e1300 */
[----:B------:R-:W4:Y:S04]  /*0990*/  LDG.E.S8 R15, desc[UR4][R4.64+0x4] ;  /* 0x00000404040f7981 */ /* 0x000f28000c1e1300 */
[----:B------:R-:W4:Y:S04]  /*09a0*/  LDG.E.S8 R16, desc[UR4][R4.64+0x5] ;  /* 0x0000050404107981 */ /* 0x000f28000c1e1300 */
[----:B------:R-:W4:Y:S04]  /*09b0*/  LDG.E.S8 R17, desc[UR4][R4.64+0x6] ;  /* 0x0000060404117981 */ /* 0x000f28000c1e1300 */
[----:B------:R-:W4:Y:S01]  /*09c0*/  LDG.E.S8 R18, desc[UR4][R4.64+0x7] ;  /* 0x0000070404127981 */ /* 0x000f22000c1e1300 */
[----:B------:R-:W-:Y:S01]  /*09d0*/  VIADD R8, R8, 0x8 ;  /* 0x0000000808087836 */ /* 0x000fe20000000000 */
[----:B--2---:R-:W-:-:S04]  /*09e0*/  IADD3 R12, PT, PT, R12, R9, R10 ;  /* 0x000000090c0c7210 */ /* 0x004fc80007ffe00a */
[----:B---3--:R-:W-:-:S04]  /*09f0*/  IADD3 R12, PT, PT, R14, R12, R13 ;  /* 0x0000000c0e0c7210 */ /* 0x008fc80007ffe00d */
[----:B----4-:R-:W-:-:S04]  /*0a00*/  IADD3 R12, PT, PT, R16, R12, R15 ;  /* 0x0000000c100c7210 */ /* 0x010fc80007ffe00f */
[----:B------:R-:W-:-:S05]  /*0a10*/  IADD3 R12, PT, PT, R18, R12, R17 ;  /* 0x0000000c120c7210 */ /* 0x000fca0007ffe011 */
[----:B------:R-:W-:-:S07]  /*0a20*/  VIADD R9, R12, 0xfffffef8 ;  /* 0xfffffef80c097836 */ /* 0x000fce0000000000 */
.L_x_39:
[----:B------:R-:W-:Y:S05]  /*0a30*/  BSYNC.RECONVERGENT B2 ;  /* 0x0000000000027941 */ /* 0x000fea0003800200 */
.L_x_38:
        /* <DEDUP_REMOVED lines=14> */
[----:B------:R-:W3:Y:S01]  /*0b20*/  LDG.E.S8 R15, desc[UR4][R10.64+0x3] ;  /* 0x000003040a0f7981 */ /* 0x000ee2000c1e1300 */
[----:B------:R-:W-:Y:S01]  /*0b30*/  VIADD R8, R8, 0x4 ;  /* 0x0000000408087836 */ /* 0x000fe20000000000 */
[----:B--2---:R-:W-:-:S04]  /*0b40*/  IADD3 R13, PT, PT, R13, R9, R4 ;  /* 0x000000090d0d7210 */ /* 0x004fc80007ffe004 */
[----:B---3--:R-:W-:-:S05]  /*0b50*/  IADD3 R13, PT, PT, R15, R13, R14 ;  /* 0x0000000d0f0d7210 */ /* 0x008fca0007ffe00e */
[----:B------:R-:W-:-:S07]  /*0b60*/  VIADD R9, R13, 0xffffff7c ;  /* 0xffffff7c0d097836 */ /* 0x000fce0000000000 */
.L_x_41:
[----:B------:R-:W-:Y:S05]  /*0b70*/  BSYNC.RECONVERGENT B2 ;  /* 0x0000000000027941 */ /* 0x000fea0003800200 */
.L_x_40:
[----:B------:R-:W-:Y:S05]  /*0b80*/  @!P0 BRA `(.L_x_37) ;  /* 0x0000000000348947 */ /* 0x000fea0003800000 */
[----:B------:R-:W-:Y:S02]  /*0b90*/  IMAD.IADD R7, R8, 0x1, R7 ;  /* 0x0000000108077824 */ /* 0x000fe400078e0207 */
[----:B------:R-:W-:-:S03]  /*0ba0*/  IMAD.MOV R4, RZ, RZ, -R12 ;  /* 0x000000ffff047224 */ /* 0x000fc600078e0a0c */
[----:B-----5:R-:W-:-:S05]  /*0bb0*/  IADD3 R7, P0, PT, R2, R7, RZ ;  /* 0x0000000702077210 */ /* 0x020fca0007f1e0ff */
[----:B------:R-:W-:-:S08]  /*0bc0*/  IMAD.X R8, RZ, RZ, R3, P0 ;  /* 0x000000ffff087224 */ /* 0x000fd000000e0603 */
.L_x_42:
[----:B------:R-:W-:Y:S02]  /*0bd0*/  IMAD.MOV.U32 R2, RZ, RZ, R7 ;  /* 0x000000ffff027224 */ /* 0x000fe400078e0007 */
[----:B------:R-:W-:-:S05]  /*0be0*/  IMAD.MOV.U32 R3, RZ, RZ, R8 ;  /* 0x000000ffff037224 */ /* 0x000fca00078e0008 */
[----:B------:R-:W2:Y:S01]  /*0bf0*/  LDG.E.S8 R2, desc[UR4][R2.64] ;  /* 0x0000000402027981 */ /* 0x000ea2000c1e1300 */
[----:B------:R-:W-:Y:S01]  /*0c00*/  VIADD R4, R4, 0x1 ;  /* 0x0000000104047836 */ /* 0x000fe20000000000 */
[----:B------:R-:W-:-:S04]  /*0c10*/  IADD3 R7, P1, PT, R7, 0x1, RZ ;  /* 0x0000000107077810 */ /* 0x000fc80007f3e0ff */
[----:B------:R-:W-:Y:S01]  /*0c20*/  ISETP.NE.AND P0, PT, R4, RZ, PT ;  /* 0x000000ff0400720c */ /* 0x000fe20003f05270 */
[----:B------:R-:W-:Y:S01]  /*0c30*/  IMAD.X R8, RZ, RZ, R8, P1 ;  /* 0x000000ffff087224 */ /* 0x000fe200008e0608 */
[----:B--2---:R-:W-:-:S11]  /*0c40*/  IADD3 R9, PT, PT, R9, -0x21, R2 ;  /* 0xffffffdf09097810 */ /* 0x004fd60007ffe002 */
[----:B------:R-:W-:Y:S05]  /*0c50*/  @P0 BRA `(.L_x_42) ;  /* 0xfffffffc00dc0947 */ /* 0x000fea000383ffff */
.L_x_37:
[----:B------:R-:W-:Y:S05]  /*0c60*/  BSYNC.RECONVERGENT B1 ;  /* 0x0000000000017941 */ /* 0x000fea0003800200 */
.L_x_36:
[----:B------:R0:W1:Y:S02]  /*0c70*/  I2F.F64 R4, R9 ;  /* 0x0000000900047312 */ /* 0x0000640000201c00 */
.L_x_32:
[----:B------:R-:W-:Y:S05]  /*0c80*/  BSYNC.RECONVERGENT B0 ;  /* 0x0000000000007941 */ /* 0x000fea0003800200 */
.L_x_31:
[----:B------:R-:W2:Y:S01]  /*0c90*/  I2F.F64 R6, R6 ;  /* 0x0000000600067312 */ /* 0x000ea20000201c00 */
[----:B-----5:R-:W-:Y:S01]  /*0ca0*/  IMAD.MOV.U32 R2, RZ, RZ, 0x1 ;  /* 0x00000001ff027424 */ /* 0x020fe200078e00ff */
[----:B-1----:R-:W-:Y:S01]  /*0cb0*/  FSETP.GEU.AND P1, PT, |R5|, 6.5827683646048100446e-37, PT ;  /* 0x036000000500780b */ /* 0x002fe20003f2e200 */
[----:B------:R-:W-:Y:S05]  /*0cc0*/  BSSY.RECONVERGENT B0, `(.L_x_43) ;  /* 0x000000f000007945 */ /* 0x000fea0003800200 */
[----:B--2---:R-:W0:Y:S02]  /*0cd0*/  MUFU.RCP64H R3, R7 ;  /* 0x0000000700037308 */ /* 0x004e240000001800 */
[----:B0-----:R-:W-:-:S08]  /*0ce0*/  DFMA R8, -R6, R2, 1 ;  /* 0x3ff000000608742b */ /* 0x001fd00000000102 */
[----:B------:R-:W-:-:S08]  /*0cf0*/  DFMA R8, R8, R8, R8 ;  /* 0x000000080808722b */ /* 0x000fd00000000008 */
[----:B------:R-:W-:-:S08]  /*0d00*/  DFMA R8, R2, R8, R2 ;  /* 0x000000080208722b */ /* 0x000fd00000000002 */
[----:B------:R-:W-:-:S08]  /*0d10*/  DFMA R2, -R6, R8, 1 ;  /* 0x3ff000000602742b */ /* 0x000fd00000000108 */
[----:B------:R-:W-:-:S08]  /*0d20*/  DFMA R2, R8, R2, R8 ;  /* 0x000000020802722b */ /* 0x000fd00000000008 */
[----:B------:R-:W-:-:S08]  /*0d30*/  DMUL R8, R2, R4 ;  /* 0x0000000402087228 */ /* 0x000fd00000000000 */
[----:B------:R-:W-:-:S08]  /*0d40*/  DFMA R10, -R6, R8, R4 ;  /* 0x00000008060a722b */ /* 0x000fd00000000104 */
[----:B------:R-:W-:-:S10]  /*0d50*/  DFMA R2, R2, R10, R8 ;  /* 0x0000000a0202722b */ /* 0x000fd40000000008 */
[----:B------:R-:W-:-:S05]  /*0d60*/  FFMA R8, RZ, R7, R3 ;  /* 0x00000007ff087223 */ /* 0x000fca0000000003 */
[----:B------:R-:W-:-:S13]  /*0d70*/  FSETP.GT.AND P0, PT, |R8|, 1.469367938527859385e-39, PT ;  /* 0x001000000800780b */ /* 0x000fda0003f04200 */
[----:B------:R-:W-:Y:S05]  /*0d80*/  @P0 BRA P1, `(.L_x_44) ;  /* 0x0000000000080947 */ /* 0x000fea0000800000 */
[----:B------:R-:W-:-:S07]  /*0d90*/  MOV R10, 0xdb0 ;  /* 0x00000db0000a7802 */ /* 0x000fce0000000f00 */
[----:B------:R-:W-:Y:S05]  /*0da0*/  CALL.REL.NOINC `($__internal_1_$__cuda_sm20_div_rn_f64_full) ;  /* 0x0000000000147944 */ /* 0x000fea0003c00000 */
.L_x_44:
[----:B------:R-:W-:Y:S05]  /*0db0*/  BSYNC.RECONVERGENT B0 ;  /* 0x0000000000007941 */ /* 0x000fea0003800200 */
.L_x_43:
[----:B------:R-:W0:Y:S02]  /*0dc0*/  LDC.64 R4, c[0x0][0x3b0] ;  /* 0x0000ec00ff047b82 */ /* 0x000e240000000a00 */
[----:B0-----:R-:W-:-:S05]  /*0dd0*/  IMAD.WIDE R4, R0, 0x8, R4 ;  /* 0x0000000800047825 */ /* 0x001fca00078e0204 */
[----:B------:R-:W-:Y:S01]  /*0de0*/  STG.E.64 desc[UR4][R4.64], R2 ;  /* 0x0000000204007986 */ /* 0x000fe2000c101b04 */
[----:B------:R-:W-:Y:S05]  /*0df0*/  EXIT ;  /* 0x000000000000794d */ /* 0x000fea0003800000 */
        .weak           $__internal_1_$__cuda_sm20_div_rn_f64_full
        .type           $__internal_1_$__cuda_sm20_div_rn_f64_full,@function
        .size           $__internal_1_$__cuda_sm20_div_rn_f64_full,(.L_x_78 - $__internal_1_$__cuda_sm20_div_rn_f64_full)
$__internal_1_$__cuda_sm20_div_rn_f64_full:
[C---:B------:R-:W-:Y:S01]  /*0e00*/  FSETP.GEU.AND P0, PT, |R7|.reuse, 1.469367938527859385e-39, PT ;  /* 0x001000000700780b */ /* 0x040fe20003f0e200 */
[----:B------:R-:W-:Y:S01]  /*0e10*/  IMAD.MOV.U32 R16, RZ, RZ, 0x1 ;  /* 0x00000001ff107424 */ /* 0x000fe200078e00ff */
[----:B------:R-:W-:Y:S01]  /*0e20*/  LOP3.LUT R2, R7, 0x800fffff, RZ, 0xc0, !PT ;  /* 0x800fffff07027812 */ /* 0x000fe200078ec0ff */
[----:B------:R-:W-:Y:S01]  /*0e30*/  BSSY.RECONVERGENT B1, `(.L_x_45) ;  /* 0x0000055000017945 */ /* 0x000fe20003800200 */
[C---:B------:R-:W-:Y:S02]  /*0e40*/  FSETP.GEU.AND P2, PT, |R5|.reuse, 1.469367938527859385e-39, PT ;  /* 0x001000000500780b */ /* 0x040fe40003f4e200 */
[----:B------:R-:W-:Y:S01]  /*0e50*/  LOP3.LUT R3, R2, 0x3ff00000, RZ, 0xfc, !PT ;  /* 0x3ff0000002037812 */ /* 0x000fe200078efcff */
[----:B------:R-:W-:Y:S01]  /*0e60*/  IMAD.MOV.U32 R2, RZ, RZ, R6 ;  /* 0x000000ffff027224 */ /* 0x000fe200078e0006 */
[----:B------:R-:W-:Y:S02]  /*0e70*/  LOP3.LUT R11, R5, 0x7ff00000, RZ, 0xc0, !PT ;  /* 0x7ff00000050b7812 */ /* 0x000fe400078ec0ff */
[----:B------:R-:W-:-:S03]  /*0e80*/  LOP3.LUT R14, R7, 0x7ff00000, RZ, 0xc0, !PT ;  /* 0x7ff00000070e7812 */ /* 0x000fc600078ec0ff */
[----:B------:R-:W-:Y:S01]  /*0e90*/  @!P0 DMUL R2, R6, 8.98846567431157953865e+307 ;  /* 0x7fe0000006028828 */ /* 0x000fe20000000000 */
[----:B------:R-:W-:-:S03]  /*0ea0*/  ISETP.GE.U32.AND P1, PT, R11, R14, PT ;  /* 0x0000000e0b00720c */ /* 0x000fc60003f26070 */
[----:B------:R-:W-:Y:S01]  /*0eb0*/  @!P2 LOP3.LUT R12, R7, 0x7ff00000, RZ, 0xc0, !PT ;  /* 0x7ff00000070ca812 */ /* 0x000fe200078ec0ff */
[----:B------:R-:W-:Y:S01]  /*0ec0*/  @!P2 IMAD.MOV.U32 R18, RZ, RZ, RZ ;  /* 0x000000ffff12a224 */ /* 0x000fe200078e00ff */
[----:B------:R-:W0:Y:S02]  /*0ed0*/  MUFU.RCP64H R17, R3 ;  /* 0x0000000300117308 */ /* 0x000e240000001800 */
[----:B------:R-:W-:Y:S01]  /*0ee0*/  @!P2 ISETP.GE.U32.AND P3, PT, R11, R12, PT ;  /* 0x0000000c0b00a20c */ /* 0x000fe20003f66070 */
[----:B------:R-:W-:-:S05]  /*0ef0*/  IMAD.MOV.U32 R12, RZ, RZ, 0x1ca00000 ;  /* 0x1ca00000ff0c7424 */ /* 0x000fca00078e00ff */
[----:B------:R-:W-:-:S04]  /*0f00*/  @!P2 SEL R13, R12, 0x63400000, !P3 ;  /* 0x634000000c0da807 */ /* 0x000fc80005800000 */
[----:B------:R-:W-:-:S04]  /*0f10*/  @!P2 LOP3.LUT R13, R13, 0x80000000, R5, 0xf8, !PT ;  /* 0x800000000d0da812 */ /* 0x000fc800078ef805 */
[----:B------:R-:W-:Y:S01]  /*0f20*/  @!P2 LOP3.LUT R19, R13, 0x100000, RZ, 0xfc, !PT ;  /* 0x001000000d13a812 */ /* 0x000fe200078efcff */
[----:B0-----:R-:W-:-:S08]  /*0f30*/  DFMA R8, R16, -R2, 1 ;  /* 0x3ff000001008742b */ /* 0x001fd00000000802 */
[----:B------:R-:W-:-:S08]  /*0f40*/  DFMA R8, R8, R8, R8 ;  /* 0x000000080808722b */ /* 0x000fd00000000008 */
[----:B------:R-:W-:Y:S01]  /*0f50*/  DFMA R16, R16, R8, R16 ;  /* 0x000000081010722b */ /* 0x000fe20000000010 */
[----:B------:R-:W-:Y:S01]  /*0f60*/  SEL R9, R12, 0x63400000, !P1 ;  /* 0x634000000c097807 */ /* 0x000fe20004800000 */
[----:B------:R-:W-:-:S03]  /*0f70*/  IMAD.MOV.U32 R8, RZ, RZ, R4 ;  /* 0x000000ffff087224 */ /* 0x000fc600078e0004 */
[----:B------:R-:W-:-:S03]  /*0f80*/  LOP3.LUT R9, R9, 0x800fffff, R5, 0xf8, !PT ;  /* 0x800fffff09097812 */ /* 0x000fc600078ef805 */
[----:B------:R-:W-:-:S03]  /*0f90*/  DFMA R20, R16, -R2, 1 ;  /* 0x3ff000001014742b */ /* 0x000fc60000000802 */
[----:B------:R-:W-:-:S05]  /*0fa0*/  @!P2 DFMA R8, R8, 2, -R18 ;  /* 0x400000000808a82b */ /* 0x000fca0000000812 */
[----:B------:R-:W-:Y:S01]  /*0fb0*/  DFMA R16, R16, R20, R16 ;  /* 0x000000141010722b */ /* 0x000fe20000000010 */
[----:B------:R-:W-:Y:S02]  /*0fc0*/  IMAD.MOV.U32 R21, RZ, RZ, R11 ;  /* 0x000000ffff157224 */ /* 0x000fe400078e000b */
[----:B------:R-:W-:Y:S01]  /*0fd0*/  IMAD.MOV.U32 R20, RZ, RZ, R14 ;  /* 0x000000ffff147224 */ /* 0x000fe200078e000e */
[----:B------:R-:W-:Y:S02]  /*0fe0*/  @!P0 LOP3.LUT R20, R3, 0x7ff00000, RZ, 0xc0, !PT ;  /* 0x7ff0000003148812 */ /* 0x000fe400078ec0ff */
[----:B------:R-:W-:Y:S02]  /*0ff0*/  @!P2 LOP3.LUT R21, R9, 0x7ff00000, RZ, 0xc0, !PT ;  /* 0x7ff000000915a812 */ /* 0x000fe400078ec0ff */
[----:B------:R-:W-:Y:S01]  /*1000*/  DMUL R18, R16, R8 ;  /* 0x0000000810127228 */ /* 0x000fe20000000000 */
[----:B------:R-:W-:Y:S02]  /*1010*/  VIADD R22, R20, 0xffffffff ;  /* 0xffffffff14167836 */ /* 0x000fe40000000000 */
[----:B------:R-:W-:-:S05]  /*1020*/  VIADD R13, R21, 0xffffffff ;  /* 0xffffffff150d7836 */ /* 0x000fca0000000000 */
[----:B------:R-:W-:Y:S01]  /*1030*/  DFMA R14, R18, -R2, R8 ;  /* 0x80000002120e722b */ /* 0x000fe20000000008 */
[----:B------:R-:W-:-:S04]  /*1040*/  ISETP.GT.U32.AND P0, PT, R13, 0x7feffffe, PT ;  /* 0x7feffffe0d00780c */ /* 0x000fc80003f04070 */
[----:B------:R-:W-:-:S03]  /*1050*/  ISETP.GT.U32.OR P0, PT, R22, 0x7feffffe, P0 ;  /* 0x7feffffe1600780c */ /* 0x000fc60000704470 */
[----:B------:R-:W-:-:S10]  /*1060*/  DFMA R14, R16, R14, R18 ;  /* 0x0000000e100e722b */ /* 0x000fd40000000012 */
[----:B------:R-:W-:Y:S05]  /*1070*/  @P0 BRA `(.L_x_46) ;  /* 0x00000000006c0947 */ /* 0x000fea0003800000 */
[----:B------:R-:W-:-:S04]  /*1080*/  LOP3.LUT R16, R7, 0x7ff00000, RZ, 0xc0, !PT ;  /* 0x7ff0000007107812 */ /* 0x000fc800078ec0ff */
[CC--:B------:R-:W-:Y:S02]  /*1090*/  VIADDMNMX R4, R11.reuse, -R16.reuse, 0xb9600000, !PT ;  /* 0xb96000000b047446 */ /* 0x0c0fe40007800910 */
[----:B------:R-:W-:Y:S02]  /*10a0*/  ISETP.GE.U32.AND P0, PT, R11, R16, PT ;  /* 0x000000100b00720c */ /* 0x000fe40003f06070 */
[----:B------:R-:W-:Y:S02]  /*10b0*/  VIMNMX R4, PT, PT, R4, 0x46a00000, PT ;  /* 0x46a0000004047848 */ /* 0x000fe40003fe0100 */
[----:B------:R-:W-:-:S05]  /*10c0*/  SEL R11, R12, 0x63400000, !P0 ;  /* 0x634000000c0b7807 */ /* 0x000fca0004000000 */
[----:B------:R-:W-:Y:S02]  /*10d0*/  IMAD.IADD R11, R4, 0x1, -R11 ;  /* 0x00000001040b7824 */ /* 0x000fe400078e0a0b */
[----:B------:R-:W-:Y:S02]  /*10e0*/  IMAD.MOV.U32 R4, RZ, RZ, RZ ;  /* 0x000000ffff047224 */ /* 0x000fe400078e00ff */
        /* <DEDUP_REMOVED lines=20> */
.L_x_46:
        /* <DEDUP_REMOVED lines=11> */
[----:B------:R-:W-:Y:S01]  /*12e0*/  @P0 LOP3.LUT R2, R13, 0x7ff00000, RZ, 0xfc, !PT ;  /* 0x7ff000000d020812 */ /* 0x000fe200078efcff */
[----:B------:R-:W-:Y:S02]  /*12f0*/  @!P0 IMAD.MOV.U32 R12, RZ, RZ, RZ ;  /* 0x000000ffff0c8224 */ /* 0x000fe400078e00ff */
[----:B------:R-:W-:Y:S02]  /*1300*/  @P0 IMAD.MOV.U32 R12, RZ, RZ, RZ ;  /* 0x000000ffff0c0224 */ /* 0x000fe400078e00ff */
[----:B------:R-:W-:Y:S01]  /*1310*/  @P0 IMAD.MOV.U32 R13, RZ, RZ, R2 ;  /* 0x000000ffff0d0224 */ /* 0x000fe200078e0002 */
[----:B------:R-:W-:Y:S06]  /*1320*/  BRA `(.L_x_47) ;  /* 0x0000000000147947 */ /* 0x000fec0003800000 */
.L_x_49:
[----:B------:R-:W-:Y:S01]  /*1330*/  LOP3.LUT R13, R7, 0x80000, RZ, 0xfc, !PT ;  /* 0x00080000070d7812 */ /* 0x000fe200078efcff */
[----:B------:R-:W-:Y:S01]  /*1340*/  IMAD.MOV.U32 R12, RZ, RZ, R6 ;  /* 0x000000ffff0c7224 */ /* 0x000fe200078e0006 */
[----:B------:R-:W-:Y:S06]  /*1350*/  BRA `(.L_x_47) ;  /* 0x0000000000087947 */ /* 0x000fec0003800000 */
.L_x_48:
[----:B------:R-:W-:Y:S01]  /*1360*/  LOP3.LUT R13, R5, 0x80000, RZ, 0xfc, !PT ;  /* 0x00080000050d7812 */ /* 0x000fe200078efcff */
[----:B------:R-:W-:-:S07]  /*1370*/  IMAD.MOV.U32 R12, RZ, RZ, R4 ;  /* 0x000000ffff0c7224 */ /* 0x000fce00078e0004 */
.L_x_47:
[----:B------:R-:W-:Y:S05]  /*1380*/  BSYNC.RECONVERGENT B1 ;  /* 0x0000000000017941 */ /* 0x000fea0003800200 */
.L_x_45:
[----:B------:R-:W-:Y:S02]  /*1390*/  IMAD.MOV.U32 R11, RZ, RZ, 0x0 ;  /* 0x00000000ff0b7424 */ /* 0x000fe400078e00ff */
[----:B------:R-:W-:Y:S02]  /*13a0*/  IMAD.MOV.U32 R2, RZ, RZ, R12 ;  /* 0x000000ffff027224 */ /* 0x000fe400078e000c */
[----:B------:R-:W-:Y:S01]  /*13b0*/  IMAD.MOV.U32 R3, RZ, RZ, R13 ;  /* 0x000000ffff037224 */ /* 0x000fe200078e000d */
[----:B------:R-:W-:Y:S06]  /*13c0*/  RET.REL.NODEC R10 `(_Z13matcherKernelPPcS0_S0_PiS1_iiPd) ;  /* 0xffffffec0a0c7950 */ /* 0x000fec0003c3ffff */
.L_x_50:
        /* <DEDUP_REMOVED lines=11> */
.L_x_78:


//--------------------- .text._Z1fPcS_iiPi        --------------------------
	.section	.text._Z1fPcS_iiPi,"ax",@progbits
	.align	128
        .global         _Z1fPcS_iiPi
        .type           _Z1fPcS_iiPi,@function
        .size           _Z1fPcS_iiPi,(.L_x_82 - _Z1fPcS_iiPi)
        .other          _Z1fPcS_iiPi,@"STO_CUDA_ENTRY STV_DEFAULT"
_Z1fPcS_iiPi:
.text._Z1fPcS_iiPi:
[----:B------:R-:W-:Y:S08]  /*0000*/  LDC R1, c[0x0][0x37c] ;  /* 0x0000df00ff017b82 */ /* 0x000ff00000000800 */
[----:B------:R-:W0:Y:S02]  /*0010*/  LDC.64 R2, c[0x0][0x390] ;  /* 0x0000e400ff027b82 */ /* 0x000e240000000a00 */
[----:B0-----:R-:W-:-:S13]  /*0020*/  ISETP.GE.AND P0, PT, R2, R3, PT ;  /* 0x000000030200720c */ /* 0x001fda0003f06270 */
[----:B------:R-:W-:Y:S05]  /*0030*/  @!P0 EXIT ;  /* 0x000000000000894d */ /* 0x000fea0003800000 */
[----:B------:R-:W-:Y:S01]  /*0040*/  ISETP.GE.AND P0, PT, R3, 0x1, PT ;  /* 0x000000010300780c */ /* 0x000fe20003f06270 */
[----:B------:R-:W0:-:S12]  /*0050*/  LDCU.64 UR6, c[0x0][0x358] ;  /* 0x00006b00ff0677ac */ /* 0x000e180008000a00 */
[----:B------:R-:W-:Y:S05]  /*0060*/  @!P0 BRA `(.L_x_51) ;  /* 0x0000000000808947 */ /* 0x000fea0003800000 */
[----:B------:R-:W-:Y:S01]  /*0070*/  IADD3 R0, PT, PT, R2, 0x1, -R3 ;  /* 0x0000000102007810 */ /* 0x000fe20007ffe803 */
[----:B------:R-:W-:-:S07]  /*0080*/  IMAD.MOV.U32 R5, RZ, RZ, RZ ;  /* 0x000000ffff057224 */ /* 0x000fce00078e00ff */
.L_x_56:
[----:B------:R-:W1:Y:S01]  /*0090*/  LDCU UR5, c[0x0][0x394] ;  /* 0x00007280ff0577ac */ /* 0x000e620008000800 */
[----:B------:R-:W2:Y:S01]  /*00a0*/  LDCU UR14, c[0x0][0x394] ;  /* 0x00007280ff0e77ac */ /* 0x000ea20008000800 */
[----:B------:R-:W3:Y:S01]  /*00b0*/  LDCU.64 UR10, c[0x0][0x380] ;  /* 0x00007000ff0a77ac */ /* 0x000ee20008000a00 */
[----:B------:R-:W4:Y:S01]  /*00c0*/  LDCU.64 UR12, c[0x0][0x388] ;  /* 0x00007100ff0c77ac */ /* 0x000f220008000a00 */
[----:B------:R-:W-:-:S05]  /*00d0*/  UMOV UR4, URZ ;  /* 0x000000ff00047c82 */ /* 0x000fca0008000000 */
.L_x_54:
[----:B------:R-:W-:-:S05]  /*00e0*/  VIADD R2, R5, UR4 ;  /* 0x0000000405027c36 */ /* 0x000fca0008000000 */
[----:B---3--:R-:W-:-:S05]  /*00f0*/  IADD3 R2, P0, PT, R2, UR10, RZ ;  /* 0x0000000a02027c10 */ /* 0x008fca000ff1e0ff */
[----:B------:R-:W-:-:S05]  /*0100*/  IMAD.X R3, RZ, RZ, UR11, P0 ;  /* 0x0000000bff037e24 */ /* 0x000fca00080e06ff */
[----:B0-----:R-:W3:Y:S02]  /*0110*/  LDG.E.U8 R7, desc[UR6][R2.64] ;  /* 0x0000000602077981 */ /* 0x001ee4000c1e1100 */
[----:B---3--:R-:W-:-:S13]  /*0120*/  ISETP.NE.AND P0, PT, R7, 0x4e, PT ;  /* 0x0000004e0700780c */ /* 0x008fda0003f05270 */
[----:B------:R-:W-:Y:S05]  /*0130*/  @!P0 BRA `(.L_x_52) ;  /* 0x0000000000208947 */ /* 0x000fea0003800000 */
[----:B----4-:R-:W-:-:S04]  /*0140*/  UIADD3 UR8, UP0, UPT, UR4, UR12, URZ ;  /* 0x0000000c04087290 */ /* 0x010fc8000ff1e0ff */
[----:B------:R-:W-:Y:S02]  /*0150*/  UIADD3.X UR9, UPT, UPT, URZ, UR13, URZ, UP0, !UPT ;  /* 0x0000000dff097290 */ /* 0x000fe400087fe4ff */
[----:B------:R-:W-:-:S04]  /*0160*/  IMAD.U32 R2, RZ, RZ, UR8 ;  /* 0x00000008ff027e24 */ /* 0x000fc8000f8e00ff */
[----:B------:R-:W-:-:S05]  /*0170*/  IMAD.U32 R3, RZ, RZ, UR9 ;  /* 0x00000009ff037e24 */ /* 0x000fca000f8e00ff */
[----:B------:R-:W3:Y:S02]  /*0180*/  LDG.E.U8 R2, desc[UR6][R2.64] ;  /* 0x0000000602027981 */ /* 0x000ee4000c1e1100 */
[----:B---3--:R-:W-:Y:S02]  /*0190*/  ISETP.NE.AND P0, PT, R7, R2, PT ;  /* 0x000000020700720c */ /* 0x008fe40003f05270 */
[----:B------:R-:W-:-:S13]  /*01a0*/  ISETP.NE.AND P1, PT, R2, 0x4e, PT ;  /* 0x0000004e0200780c */ /* 0x000fda0003f25270 */
[----:B------:R-:W-:Y:S05]  /*01b0*/  @P0 BRA P1, `(.L_x_53) ;  /* 0x0000000000100947 */ /* 0x000fea0000800000 */
.L_x_52:
[----:B------:R-:W-:-:S04]  /*01c0*/  UIADD3 UR4, UPT, UPT, UR4, 0x1, URZ ;  /* 0x0000000104047890 */ /* 0x000fc8000fffe0ff */
[----:B--2---:R-:W-:-:S09]  /*01d0*/  UISETP.NE.AND UP0, UPT, UR4, UR14, UPT ;  /* 0x0000000e0400728c */ /* 0x004fd2000bf05270 */
[----:B------:R-:W-:Y:S05]  /*01e0*/  BRA.U UP0, `(.L_x_54) ;  /* 0xfffffffd00bc7547 */ /* 0x000fea000b83ffff */
[----:B-1----:R-:W-:-:S05]  /*01f0*/  UMOV UR4, UR5 ;  /* 0x0000000500047c82 */ /* 0x002fca0008000000 */
.L_x_53:
[----:B-1----:R-:W0:Y:S02]  /*0200*/  LDCU UR5, c[0x0][0x394] ;  /* 0x00007280ff0577ac */ /* 0x002e240008000800 */
[----:B0-----:R-:W-:-:S09]  /*0210*/  UISETP.NE.AND UP0, UPT, UR4, UR5, UPT ;  /* 0x000000050400728c */ /* 0x001fd2000bf05270 */
[----:B------:R-:W-:Y:S05]  /*0220*/  BRA.U !UP0, `(.L_x_55) ;  /* 0x0000000108307547 */ /* 0x000fea000b800000 */
[----:B------:R-:W-:-:S05]  /*0230*/  VIADD R5, R5, 0x1 ;  /* 0x0000000105057836 */ /* 0x000fca0000000000 */
[----:B------:R-:W-:-:S13]  /*0240*/  ISETP.NE.AND P0, PT, R5, R0, PT ;  /* 0x000000000500720c */ /* 0x000fda0003f05270 */
[----:B--2-4-:R-:W-:Y:S05]  /*0250*/  @!P0 EXIT ;  /* 0x000000000000894d */ /* 0x014fea0003800000 */
[----:B------:R-:W-:Y:S05]  /*0260*/  BRA `(.L_x_56) ;  /* 0xfffffffc00887947 */ /* 0x000fea000383ffff */
.L_x_51:
[----:B------:R-:W-:Y:S01]  /*0270*/  ISETP.NE.AND P0, PT, R3, RZ, PT ;  /* 0x000000ff0300720c */ /* 0x000fe20003f05270 */
[----:B------:R-:W-:Y:S01]  /*0280*/  IMAD.MOV.U32 R5, RZ, RZ, RZ ;  /* 0x000000ffff057224 */ /* 0x000fe200078e00ff */
[----:B------:R-:W-:-:S11]  /*0290*/  IADD3 R2, PT, PT, R2, 0x1, -R3 ;  /* 0x0000000102027810 */ /* 0x000fd60007ffe803 */
.L_x_57:
[----:B------:R-:W-:Y:S05]  /*02a0*/  @!P0 BRA `(.L_x_55) ;  /* 0x0000000000108947 */ /* 0x000fea0003800000 */
[----:B------:R-:W-:-:S05]  /*02b0*/  VIADD R5, R5, 0x1 ;  /* 0x0000000105057836 */ /* 0x000fca0000000000 */
[----:B------:R-:W-:-:S13]  /*02c0*/  ISETP.NE.AND P1, PT, R5, R2, PT ;  /* 0x000000020500720c */ /* 0x000fda0003f25270 */
[----:B------:R-:W-:Y:S05]  /*02d0*/  @P1 BRA `(.L_x_57) ;  /* 0xfffffffc00f01947 */ /* 0x000fea000383ffff */
[----:B0-----:R-:W-:Y:S05]  /*02e0*/  EXIT ;  /* 0x000000000000794d */ /* 0x001fea0003800000 */
.L_x_55:
[----:B------:R-:W0:Y:S02]  /*02f0*/  LDC.64 R2, c[0x0][0x398] ;  /* 0x0000e600ff027b82 */ /* 0x000e240000000a00 */
[----:B0-----:R-:W-:Y:S01]  /*0300*/  STG.E desc[UR6][R2.64], R5 ;  /* 0x0000000502007986 */ /* 0x001fe2000c101906 */
[----:B--2-4-:R-:W-:Y:S05]  /*0310*/  EXIT ;  /* 0x000000000000794d */ /* 0x014fea0003800000 */
.L_x_58:
        /* <DEDUP_REMOVED lines=14> */
.L_x_82:


//--------------------- .text._Z11match_scorePciiPd --------------------------
	.section	.text._Z11match_scorePciiPd,"ax",@progbits
	.align	128
        .global         _Z11match_scorePciiPd
        .type           _Z11match_scorePciiPd,@function
        .size           _Z11match_scorePciiPd,(.L_x_79 - _Z11match_scorePciiPd)
        .other          _Z11match_scorePciiPd,@"STO_CUDA_ENTRY STV_DEFAULT"
_Z11match_scorePciiPd:
.text._Z11match_scorePciiPd:
[----:B------:R-:W-:Y:S01]  /*0000*/  LDC R1, c[0x0][0x37c] ;  /* 0x0000df00ff017b82 */ /* 0x000fe20000000800 */
[----:B------:R-:W0:Y:S07]  /*0010*/  S2R R0, SR_TID.X ;  /* 0x0000000000007919 */ /* 0x000e2e0000002100 */
[----:B------:R-:W0:Y:S01]  /*0020*/  S2UR UR4, SR_CTAID.X ;  /* 0x00000000000479c3 */ /* 0x000e220000002500 */
[----:B------:R-:W1:Y:S01]  /*0030*/  LDCU UR8, c[0x0][0x388] ;  /* 0x00007100ff0877ac */ /* 0x000e620008000800 */
[----:B------:R-:W-:Y:S01]  /*0040*/  BSSY.RECONVERGENT B0, `(.L_x_59) ;  /* 0x0000024000007945 */ /* 0x000fe20003800200 */
[----:B------:R-:W-:Y:S01]  /*0050*/  CS2R R4, SRZ ;  /* 0x0000000000047805 */ /* 0x000fe2000001ff00 */
[----:B------:R-:W2:Y:S04]  /*0060*/  LDCU.64 UR6, c[0x0][0x358] ;  /* 0x00006b00ff0677ac */ /* 0x000ea80008000a00 */
[----:B------:R-:W0:Y:S02]  /*0070*/  LDC R3, c[0x0][0x360] ;  /* 0x0000d800ff037b82 */ /* 0x000e240000000800 */
[----:B0-----:R-:W-:-:S05]  /*0080*/  IMAD R2, R3, UR4, R0 ;  /* 0x0000000403027c24 */ /* 0x001fca000f8e0200 */
[----:B-1----:R-:W-:-:S13]  /*0090*/  ISETP.GE.AND P0, PT, R2, UR8, PT ;  /* 0x0000000802007c0c */ /* 0x002fda000bf06270 */
[----:B--2---:R-:W-:Y:S05]  /*00a0*/  @P0 BRA `(.L_x_60) ;  /* 0x0000000000740947 */ /* 0x004fea0003800000 */
[----:B------:R-:W0:Y:S01]  /*00b0*/  LDCU UR4, c[0x0][0x38c] ;  /* 0x00007180ff0477ac */ /* 0x000e220008000800 */
[----:B------:R-:W1:Y:S01]  /*00c0*/  LDCU.64 UR10, c[0x0][0x380] ;  /* 0x00007000ff0a77ac */ /* 0x000e620008000a00 */
[----:B0-----:R-:W-:-:S05]  /*00d0*/  VIADD R2, R2, UR4 ;  /* 0x0000000402027c36 */ /* 0x001fca0008000000 */
[----:B-1----:R-:W-:-:S04]  /*00e0*/  IADD3 R10, P0, PT, R2, UR10, RZ ;  /* 0x0000000a020a7c10 */ /* 0x002fc8000ff1e0ff */
[----:B------:R-:W-:-:S05]  /*00f0*/  LEA.HI.X.SX32 R11, R2, UR11, 0x1, P0 ;  /* 0x0000000b020b7c11 */ /* 0x000fca00080f0eff */
[----:B------:R-:W2:Y:S01]  /*0100*/  LDG.E.S8 R10, desc[UR6][R10.64] ;  /* 0x000000060a0a7981 */ /* 0x000ea2000c1e1300 */
[----:B------:R-:W0:Y:S01]  /*0110*/  I2F.F64 R4, UR8 ;  /* 0x0000000800047d12 */ /* 0x000e220008201c00 */
[----:B------:R-:W-:Y:S01]  /*0120*/  IMAD.MOV.U32 R2, RZ, RZ, 0x1 ;  /* 0x00000001ff027424 */ /* 0x000fe200078e00ff */
[----:B------:R-:W-:Y:S06]  /*0130*/  BSSY.RECONVERGENT B1, `(.L_x_61) ;  /* 0x0000012000017945 */ /* 0x000fec0003800200 */
[----:B0-----:R-:W0:Y:S02]  /*0140*/  MUFU.RCP64H R3, R5 ;  /* 0x0000000500037308 */ /* 0x001e240000001800 */
[----:B0-----:R-:W-:-:S08]  /*0150*/  DFMA R6, -R4, R2, 1 ;  /* 0x3ff000000406742b */ /* 0x001fd00000000102 */
[----:B------:R-:W-:-:S08]  /*0160*/  DFMA R6, R6, R6, R6 ;  /* 0x000000060606722b */ /* 0x000fd00000000006 */
[----:B------:R-:W-:-:S08]  /*0170*/  DFMA R2, R2, R6, R2 ;  /* 0x000000060202722b */ /* 0x000fd00000000002 */
[----:B------:R-:W-:-:S08]  /*0180*/  DFMA R8, -R4, R2, 1 ;  /* 0x3ff000000408742b */ /* 0x000fd00000000102 */
[----:B------:R-:W-:Y:S01]  /*0190*/  DFMA R2, R2, R8, R2 ;  /* 0x000000080202722b */ /* 0x000fe20000000002 */
[----:B--2---:R-:W-:-:S06]  /*01a0*/  VIADD R6, R10, 0xffffffdf ;  /* 0xffffffdf0a067836 */ /* 0x004fcc0000000000 */
[----:B------:R-:W0:Y:S02]  /*01b0*/  I2F.F64 R6, R6 ;  /* 0x0000000600067312 */ /* 0x000e240000201c00 */
        /* <DEDUP_REMOVED lines=8> */
[----:B------:R-:W-:Y:S05]  /*0240*/  CALL.REL.NOINC `($__internal_2_$__cuda_sm20_div_rn_f64_full) ;  /* 0x0000000000e87944 */ /* 0x000fea0003c00000 */
.L_x_62:
[----:B------:R-:W-:Y:S05]  /*0250*/  BSYNC.RECONVERGENT B1 ;  /* 0x0000000000017941 */ /* 0x000fea0003800200 */
.L_x_61:
[----:B------:R-:W-:Y:S02]  /*0260*/  IMAD.MOV.U32 R4, RZ, RZ, R2 ;  /* 0x000000ffff047224 */ /* 0x000fe400078e0002 */
[----:B------:R-:W-:-:S07]  /*0270*/  IMAD.MOV.U32 R5, RZ, RZ, R3 ;  /* 0x000000ffff057224 */ /* 0x000fce00078e0003 */
.L_x_60:
[----:B------:R-:W-:Y:S05]  /*0280*/  BSYNC.RECONVERGENT B0 ;  /* 0x0000000000007941 */ /* 0x000fea0003800200 */
.L_x_59:
[----:B------:R-:W0:Y:S01]  /*0290*/  S2UR UR5, SR_CgaCtaId ;  /* 0x00000000000579c3 */ /* 0x000e220000008800 */
[----:B------:R-:W-:Y:S01]  /*02a0*/  UMOV UR4, 0x400 ;  /* 0x0000040000047882 */ /* 0x000fe20000000000 */
[C---:B------:R-:W-:Y:S02]  /*02b0*/  LOP3.LUT R2, R0.reuse, 0x1, RZ, 0xc0, !PT ;  /* 0x0000000100027812 */ /* 0x040fe400078ec0ff */
[----:B------:R-:W-:Y:S02]  /*02c0*/  LOP3.LUT P0, RZ, R0, 0x3, RZ, 0xc0, !PT ;  /* 0x0000000300ff7812 */ /* 0x000fe4000780c0ff */
[----:B------:R-:W-:Y:S01]  /*02d0*/  ISETP.NE.U32.AND P1, PT, R2, 0x1, PT ;  /* 0x000000010200780c */ /* 0x000fe20003f25070 */
[----:B0-----:R-:W-:-:S06]  /*02e0*/  ULEA UR4, UR5, UR4, 0x18 ;  /* 0x0000000405047291 */ /* 0x001fcc000f8ec0ff */
[----:B------:R-:W-:-:S05]  /*02f0*/  LEA R2, R0, UR4, 0x3 ;  /* 0x0000000400027c11 */ /* 0x000fca000f8e18ff */
[----:B------:R-:W-:Y:S01]  /*0300*/  STS.64 [R2], R4 ;  /* 0x0000000402007388 */ /* 0x000fe20000000a00 */
[----:B------:R-:W-:Y:S06]  /*0310*/  BAR.SYNC.DEFER_BLOCKING 0x0 ;  /* 0x0000000000007b1d */ /* 0x000fec0000010000 */
[----:B------:R-:W-:Y:S04]  /*0320*/  @P1 LDS.64 R6, [R2+0x8] ;  /* 0x0000080002061984 */ /* 0x000fe80000000a00 */
[----:B------:R-:W0:Y:S02]  /*0330*/  @P1 LDS.64 R8, [R2] ;  /* 0x0000000002081984 */ /* 0x000e240000000a00 */
[----:B0-----:R-:W-:-:S07]  /*0340*/  @P1 DADD R6, R6, R8 ;  /* 0x0000000006061229 */ /* 0x001fce0000000008 */
[----:B------:R-:W-:Y:S01]  /*0350*/  @P1 STS.64 [R2], R6 ;  /* 0x0000000602001388 */ /* 0x000fe20000000a00 */
[----:B------:R-:W-:Y:S01]  /*0360*/  BAR.SYNC.DEFER_BLOCKING 0x0 ;  /* 0x0000000000007b1d */ /* 0x000fe20000010000 */
[----:B------:R-:W-:-:S05]  /*0370*/  LOP3.LUT P1, RZ, R0, 0x7, RZ, 0xc0, !PT ;  /* 0x0000000700ff7812 */ /* 0x000fca000782c0ff */
[----:B------:R-:W-:Y:S04]  /*0380*/  @!P0 LDS.64 R8, [R2+0x10] ;  /* 0x0000100002088984 */ /* 0x000fe80000000a00 */
[----:B------:R-:W0:Y:S02]  /*0390*/  @!P0 LDS.64 R10, [R2] ;  /* 0x00000000020a8984 */ /* 0x000e240000000a00 */
[----:B0-----:R-:W-:-:S07]  /*03a0*/  @!P0 DADD R8, R8, R10 ;  /* 0x0000000008088229 */ /* 0x001fce000000000a */
[----:B------:R-:W-:Y:S01]  /*03b0*/  @!P0 STS.64 [R2], R8 ;  /* 0x0000000802008388 */ /* 0x000fe20000000a00 */
        /* <DEDUP_REMOVED lines=25> */
[----:B------:R-:W-:-:S05]  /*0550*/  ISETP.NE.AND P0, PT, R0, RZ, PT ;  /* 0x000000ff0000720c */ /* 0x000fca0003f05270 */
[----:B------:R-:W-:Y:S04]  /*0560*/  @!P1 LDS.64 R6, [R2+0x200] ;  /* 0x0002000002069984 */ /* 0x000fe80000000a00 */
[----:B------:R-:W0:Y:S02]  /*0570*/  @!P1 LDS.64 R10, [R2] ;  /* 0x00000000020a9984 */ /* 0x000e240000000a00 */
[----:B0-----:R-:W-:-:S07]  /*0580*/  @!P1 DADD R6, R6, R10 ;  /* 0x0000000006069229 */ /* 0x001fce000000000a */
[----:B------:R0:W-:Y:S01]  /*0590*/  @!P1 STS.64 [R2], R6 ;  /* 0x0000000602009388 */ /* 0x0001e20000000a00 */
[----:B------:R-:W-:Y:S05]  /*05a0*/  @P0 EXIT ;  /* 0x000000000000094d */ /* 0x000fea0003800000 */
[----:B0-----:R-:W0:Y:S01]  /*05b0*/  LDS.64 R2, [UR4] ;  /* 0x00000004ff027984 */ /* 0x001e220008000a00 */
[----:B------:R-:W0:Y:S03]  /*05c0*/  LDC.64 R4, c[0x0][0x390] ;  /* 0x0000e400ff047b82 */ /* 0x000e260000000a00 */
[----:B0-----:R-:W-:Y:S01]  /*05d0*/  REDG.E.ADD.F64.RN.STRONG.GPU desc[UR6][R4.64], R2 ;  /* 0x00000002040079a6 */ /* 0x001fe2000c12ff06 */
[----:B------:R-:W-:Y:S05]  /*05e0*/  EXIT ;  /* 0x000000000000794d */ /* 0x000fea0003800000 */
        .weak           $__internal_2_$__cuda_sm20_div_rn_f64_full
        .type           $__internal_2_$__cuda_sm20_div_rn_f64_full,@function
        .size           $__internal_2_$__cuda_sm20_div_rn_f64_full,(.L_x_79 - $__internal_2_$__cuda_sm20_div_rn_f64_full)
$__internal_2_$__cuda_sm20_div_rn_f64_full:
        /* <DEDUP_REMOVED lines=59> */
[----:B------:R-:W-:Y:S01]  /*09a0*/  IMAD.MOV.U32 R2, RZ, RZ, RZ ;  /* 0x000000ffff027224 */ /* 0x000fe200078e00ff */
[----:B------:R-:W-:-:S05]  /*09b0*/  IADD3 R11, PT, PT, -R11, -0x43300000, RZ ;  /* 0xbcd000000b0b7810 */ /* 0x000fca0007ffe1ff */
[----:B------:R-:W-:-:S03]  /*09c0*/  DFMA R2, R12, -R2, R14 ;  /* 0x800000020c02722b */ /* 0x000fc6000000000e */
[----:B------:R-:W-:-:S07]  /*09d0*/  LOP3.LUT R5, R7, R5, RZ, 0x3c, !PT ;  /* 0x0000000507057212 */ /* 0x000fce00078e3cff */
[----:B------:R-:W-:-:S04]  /*09e0*/  FSETP.NEU.AND P0, PT, |R3|, R11, PT ;  /* 0x0000000b0300720b */ /* 0x000fc80003f0d200 */
[----:B------:R-:W-:Y:S02]  /*09f0*/  FSEL R12, R6, R12, !P0 ;  /* 0x0000000c060c7208 */ /* 0x000fe40004000000 */
[----:B------:R-:W-:Y:S01]  /*0a00*/  FSEL R13, R5, R13, !P0 ;  /* 0x0000000d050d7208 */ /* 0x000fe20004000000 */
[----:B------:R-:W-:Y:S06]  /*0a10*/  BRA `(.L_x_65) ;  /* 0x0000000000547947 */ /* 0x000fec0003800000 */
.L_x_64:
        /* <DEDUP_REMOVED lines=16> */
.L_x_67:
[----:B------:R-:W-:Y:S01]  /*0b20*/  LOP3.LUT R13, R5, 0x80000, RZ, 0xfc, !PT ;  /* 0x00080000050d7812 */ /* 0x000fe200078efcff */
[----:B------:R-:W-:Y:S01]  /*0b30*/  IMAD.MOV.U32 R12, RZ, RZ, R4 ;  /* 0x000000ffff0c7224 */ /* 0x000fe200078e0004 */
[----:B------:R-:W-:Y:S06]  /*0b40*/  BRA `(.L_x_65) ;  /* 0x0000000000087947 */ /* 0x000fec0003800000 */
.L_x_66:
[----:B------:R-:W-:Y:S01]  /*0b50*/  LOP3.LUT R13, R7, 0x80000, RZ, 0xfc, !PT ;  /* 0x00080000070d7812 */ /* 0x000fe200078efcff */
[----:B------:R-:W-:-:S07]  /*0b60*/  IMAD.MOV.U32 R12, RZ, RZ, R6 ;  /* 0x000000ffff0c7224 */ /* 0x000fce00078e0006 */
.L_x_65:
[----:B------:R-:W-:Y:S05]  /*0b70*/  BSYNC.RECONVERGENT B2 ;  /* 0x0000000000027941 */ /* 0x000fea0003800200 */
.L_x_63:
[----:B------:R-:W-:Y:S02]  /*0b80*/  IMAD.MOV.U32 R11, RZ, RZ, 0x0 ;  /* 0x00000000ff0b7424 */ /* 0x000fe400078e00ff */
[----:B------:R-:W-:Y:S02]  /*0b90*/  IMAD.MOV.U32 R2, RZ, RZ, R12 ;  /* 0x000000ffff027224 */ /* 0x000fe400078e000c */
[----:B------:R-:W-:Y:S01]  /*0ba0*/  IMAD.MOV.U32 R3, RZ, RZ, R13 ;  /* 0x000000ffff037224 */ /* 0x000fe200078e000d */
[----:B------:R-:W-:Y:S06]  /*0bb0*/  RET.REL.NODEC R10 `(_Z11match_scorePciiPd) ;  /* 0xfffffff40a107950 */ /* 0x000fec0003c3ffff */
.L_x_68:
        /* <DEDUP_REMOVED lines=12> */
.L_x_79:


//--------------------- .text._Z5matchPcS_iiPi    --------------------------
	.section	.text._Z5matchPcS_iiPi,"ax",@progbits
	.align	128
        .global         _Z5matchPcS_iiPi
        .type           _Z5matchPcS_iiPi,@function
        .size           _Z5matchPcS_iiPi,(.L_x_84 - _Z5matchPcS_iiPi)
        .other          _Z5matchPcS_iiPi,@"STO_CUDA_ENTRY STV_DEFAULT"
_Z5matchPcS_iiPi:
.text._Z5matchPcS_iiPi:
[----:B------:R-:W-:Y:S01]  /*0000*/  LDC R1, c[0x0][0x37c] ;  /* 0x0000df00ff017b82 */ /* 0x000fe20000000800 */
[----:B------:R-:W0:Y:S07]  /*0010*/  S2R R0, SR_TID.X ;  /* 0x0000000000007919 */ /* 0x000e2e0000002100 */
[----:B------:R-:W0:Y:S01]  /*0020*/  S2UR UR4, SR_CTAID.X ;  /* 0x00000000000479c3 */ /* 0x000e220000002500 */
[----:B------:R-:W1:Y:S01]  /*0030*/  LDCU.64 UR8, c[0x0][0x390] ;  /* 0x00007200ff0877ac */ /* 0x000e620008000a00 */
[----:B------:R-:W-:Y:S01]  /*0040*/  BSSY.RECONVERGENT B0, `(.L_x_69) ;  /* 0x000002f000007945 */ /* 0x000fe20003800200 */
[----:B------:R-:W2:Y:S05]  /*0050*/  LDCU.64 UR6, c[0x0][0x358] ;  /* 0x00006b00ff0677ac */ /* 0x000eaa0008000a00 */
[----:B------:R-:W0:Y:S01]  /*0060*/  LDC R3, c[0x0][0x360] ;  /* 0x0000d800ff037b82 */ /* 0x000e220000000800 */
[----:B------:R-:W3:Y:S07]  /*0070*/  LDCU.64 UR10, c[0x0][0x380] ;  /* 0x00007000ff0a77ac */ /* 0x000eee0008000a00 */
[----:B------:R-:W4:Y:S01]  /*0080*/  S2UR UR5, SR_CgaCtaId ;  /* 0x00000000000579c3 */ /* 0x000f220000008800 */
[----:B0-----:R-:W-:Y:S01]  /*0090*/  IMAD R3, R3, UR4, R0 ;  /* 0x0000000403037c24 */ /* 0x001fe2000f8e0200 */
[----:B------:R-:W-:-:S04]  /*00a0*/  UMOV UR4, 0x400 ;  /* 0x0000040000047882 */ /* 0x000fc80000000000 */
[----:B-1----:R-:W-:Y:S01]  /*00b0*/  IADD3 R2, PT, PT, -R3, UR8, RZ ;  /* 0x0000000803027c10 */ /* 0x002fe2000fffe1ff */
[----:B----4-:R-:W-:-:S03]  /*00c0*/  ULEA UR4, UR5, UR4, 0x18 ;  /* 0x0000000405047291 */ /* 0x010fc6000f8ec0ff */
[----:B------:R-:W-:-:S04]  /*00d0*/  ISETP.GE.AND P0, PT, R2, UR9, PT ;  /* 0x0000000902007c0c */ /* 0x000fc8000bf06270 */
[----:B------:R-:W-:Y:S01]  /*00e0*/  ISETP.GE.OR P0, PT, R3, UR8, !P0 ;  /* 0x0000000803007c0c */ /* 0x000fe2000c706670 */
[----:B------:R-:W0:Y:S01]  /*00f0*/  LDCU UR8, c[0x0][0x394] ;  /* 0x00007280ff0877ac */ /* 0x000e220008000800 */
[----:B------:R-:W-:Y:S02]  /*0100*/  LEA R2, R0, UR4, 0x2 ;  /* 0x0000000400027c11 */ /* 0x000fe4000f8e10ff */
[----:B------:R-:W1:Y:S09]  /*0110*/  LDCU.64 UR4, c[0x0][0x388] ;  /* 0x00007100ff0477ac */ /* 0x000e720008000a00 */
[----:B------:R-:W-:-:S05]  /*0120*/  @P0 IMAD.MOV.U32 R5, RZ, RZ, 0xf423f ;  /* 0x000f423fff050424 */ /* 0x000fca00078e00ff */
[----:B------:R4:W-:Y:S01]  /*0130*/  @P0 STS [R2], R5 ;  /* 0x0000000502000388 */ /* 0x0009e20000000800 */
[----:B0-23--:R-:W-:Y:S05]  /*0140*/  @P0 BRA `(.L_x_70) ;  /* 0x0000000000780947 */ /* 0x00dfea0003800000 */
[----:B------:R-:W-:Y:S01]  /*0150*/  UISETP.GE.AND UP0, UPT, UR9, 0x1, UPT ;  /* 0x000000010900788c */ /* 0x000fe2000bf06270 */
[----:B------:R-:W-:-:S08]  /*0160*/  IMAD.MOV.U32 R6, RZ, RZ, RZ ;  /* 0x000000ffff067224 */ /* 0x000fd000078e00ff */
[----:B------:R-:W-:Y:S05]  /*0170*/  BRA.U !UP0, `(.L_x_71) ;  /* 0x00000001085c7547 */ /* 0x000fea000b800000 */
[----:B------:R-:W0:Y:S01]  /*0180*/  LDC R8, c[0x0][0x394] ;  /* 0x0000e500ff087b82 */ /* 0x000e220000000800 */
[----:B------:R-:W-:Y:S01]  /*0190*/  BSSY.RECONVERGENT B1, `(.L_x_71) ;  /* 0x0000015000017945 */ /* 0x000fe20003800200 */
[----:B------:R-:W-:-:S07]  /*01a0*/  IMAD.MOV.U32 R6, RZ, RZ, RZ ;  /* 0x000000ffff067224 */ /* 0x000fce00078e00ff */
.L_x_75:
[----:B-1----:R-:W-:-:S05]  /*01b0*/  IADD3 R4, P0, PT, R6, UR4, RZ ;  /* 0x0000000406047c10 */ /* 0x002fca000ff1e0ff */
[----:B----4-:R-:W-:-:S05]  /*01c0*/  IMAD.X R5, RZ, RZ, UR5, P0 ;  /* 0x00000005ff057e24 */ /* 0x010fca00080e06ff */
[----:B------:R-:W2:Y:S01]  /*01d0*/  LDG.E.U8 R7, desc[UR6][R4.64] ;  /* 0x0000000604077981 */ /* 0x000ea2000c1e1100 */
[----:B------:R-:W-:Y:S01]  /*01e0*/  BSSY.RELIABLE B2, `(.L_x_72) ;  /* 0x000000b000027945 */ /* 0x000fe20003800100 */
[----:B--2---:R-:W-:-:S13]  /*01f0*/  ISETP.NE.AND P0, PT, R7, 0x4e, PT ;  /* 0x0000004e0700780c */ /* 0x004fda0003f05270 */
[----:B------:R-:W-:Y:S05]  /*0200*/  @!P0 BRA `(.L_x_73) ;  /* 0x0000000000208947 */ /* 0x000fea0003800000 */
[----:B------:R-:W-:-:S05]  /*0210*/  IMAD.IADD R5, R3, 0x1, R6 ;  /* 0x0000000103057824 */ /* 0x000fca00078e0206 */
[----:B------:R-:W-:-:S04]  /*0220*/  IADD3 R4, P0, PT, R5, UR10, RZ ;  /* 0x0000000a05047c10 */ /* 0x000fc8000ff1e0ff */
[----:B------:R-:W-:-:S05]  /*0230*/  LEA.HI.X.SX32 R5, R5, UR11, 0x1, P0 ;  /* 0x0000000b05057c11 */ /* 0x000fca00080f0eff */
[----:B------:R-:W2:Y:S02]  /*0240*/  LDG.E.U8 R4, desc[UR6][R4.64] ;  /* 0x0000000604047981 */ /* 0x000ea4000c1e1100 */
[----:B--2---:R-:W-:Y:S02]  /*0250*/  ISETP.NE.AND P0, PT, R7, R4, PT ;  /* 0x000000040700720c */ /* 0x004fe40003f05270 */
[----:B------:R-:W-:-:S13]  /*0260*/  ISETP.NE.AND P1, PT, R4, 0x4e, PT ;  /* 0x0000004e0400780c */ /* 0x000fda0003f25270 */
[----:B------:R-:W-:Y:S05]  /*0270*/  @P0 BREAK.RELIABLE P1, B2 ;  /* 0x0000000000020942 */ /* 0x000fea0000800100 */
[----:B------:R-:W-:Y:S05]  /*0280*/  @P0 BRA P1, `(.L_x_74) ;  /* 0x0000000000140947 */ /* 0x000fea0000800000 */
.L_x_73:
[----:B------:R-:W-:Y:S05]  /*0290*/  BSYNC.RELIABLE B2 ;  /* 0x0000000000027941 */ /* 0x000fea0003800100 */
.L_x_72:
[----:B------:R-:W-:-:S05]  /*02a0*/  VIADD R6, R6, 0x1 ;  /* 0x0000000106067836 */ /* 0x000fca0000000000 */
[----:B------:R-:W-:-:S13]  /*02b0*/  ISETP.NE.AND P0, PT, R6, UR8, PT ;  /* 0x0000000806007c0c */ /* 0x000fda000bf05270 */
[----:B------:R-:W-:Y:S05]  /*02c0*/  @P0 BRA `(.L_x_75) ;  /* 0xfffffffc00b80947 */ /* 0x000fea000383ffff */
[----:B0-----:R-:W-:-:S07]  /*02d0*/  IMAD.MOV.U32 R6, RZ, RZ, R8 ;  /* 0x000000ffff067224 */ /* 0x001fce00078e0008 */
.L_x_74:
[----:B------:R-:W-:Y:S05]  /*02e0*/  BSYNC.RECONVERGENT B1 ;  /* 0x0000000000017941 */ /* 0x000fea0003800200 */
.L_x_71:
[----:B------:R-:W2:Y:S02]  /*02f0*/  LDCU UR12, c[0x0][0x394] ;  /* 0x00007280ff0c77ac */ /* 0x000ea40008000800 */
[----:B--2---:R-:W-:-:S04]  /*0300*/  ISETP.NE.AND P0, PT, R6, UR12, PT ;  /* 0x0000000c06007c0c */ /* 0x004fc8000bf05270 */
[----:B------:R-:W-:-:S05]  /*0310*/  SEL R3, R3, 0xf423f, !P0 ;  /* 0x000f423f03037807 */ /* 0x000fca0004000000 */
[----:B------:R2:W-:Y:S04]  /*0320*/  STS [R2], R3 ;  /* 0x0000000302007388 */ /* 0x0005e80000000800 */
.L_x_70:
[----:B-1----:R-:W-:Y:S05]  /*0330*/  BSYNC.RECONVERGENT B0 ;  /* 0x0000000000007941 */ /* 0x002fea0003800200 */
.L_x_69:
[----:B------:R-:W-:Y:S05]  /*0340*/  WARPSYNC.ALL ;  /* 0x0000000000007948 */ /* 0x000fea0003800000 */
[----:B------:R-:W-:Y:S01]  /*0350*/  BAR.SYNC.DEFER_BLOCKING 0x0 ;  /* 0x0000000000007b1d */ /* 0x000fe20000010000 */
[C---:B--2---:R-:W-:Y:S02]  /*0360*/  LOP3.LUT R3, R0.reuse, 0x1, RZ, 0xc0, !PT ;  /* 0x0000000100037812 */ /* 0x044fe400078ec0ff */
[----:B------:R-:W-:Y:S02]  /*0370*/  LOP3.LUT P0, RZ, R0, 0x3, RZ, 0xc0, !PT ;  /* 0x0000000300ff7812 */ /* 0x000fe4000780c0ff */
[----:B------:R-:W-:-:S13]  /*0380*/  ISETP.NE.U32.AND P1, PT, R3, 0x1, PT ;  /* 0x000000010300780c */ /* 0x000fda0003f25070 */
[----:B------:R-:W-:Y:S04]  /*0390*/  @P1 LDS R3, [R2] ;  /* 0x0000000002031984 */ /* 0x000fe80000000800 */
[----:B------:R-:W1:Y:S02]  /*03a0*/  @P1 LDS R4, [R2+0x4] ;  /* 0x0000040002041984 */ /* 0x000e640000000800 */
[----:B-1----:R-:W-:-:S05]  /*03b0*/  @P1 VIMNMX R3, PT, PT, R3, R4, PT ;  /* 0x0000000403031248 */ /* 0x002fca0003fe0100 */
[----:B------:R-:W-:Y:S01]  /*03c0*/  @P1 STS [R2], R3 ;  /* 0x0000000302001388 */ /* 0x000fe20000000800 */
[----:B------:R-:W-:Y:S01]  /*03d0*/  BAR.SYNC.DEFER_BLOCKING 0x0 ;  /* 0x0000000000007b1d */ /* 0x000fe20000010000 */
[----:B------:R-:W-:-:S05]  /*03e0*/  LOP3.LUT P1, RZ, R0, 0x7, RZ, 0xc0, !PT ;  /* 0x0000000700ff7812 */ /* 0x000fca000782c0ff */
[----:B------:R-:W-:Y:S04]  /*03f0*/  @!P0 LDS R4, [R2] ;  /* 0x0000000002048984 */ /* 0x000fe80000000800 */
[----:B----4-:R-:W1:Y:S02]  /*0400*/  @!P0 LDS R5, [R2+0x8] ;  /* 0x0000080002058984 */ /* 0x010e640000000800 */
[----:B-1----:R-:W-:-:S05]  /*0410*/  @!P0 VIMNMX R5, PT, PT, R4, R5, PT ;  /* 0x0000000504058248 */ /* 0x002fca0003fe0100 */
[----:B------:R-:W-:Y:S01]  /*0420*/  @!P0 STS [R2], R5 ;  /* 0x0000000502008388 */ /* 0x000fe20000000800 */
[----:B------:R-:W-:Y:S01]  /*0430*/  BAR.SYNC.DEFER_BLOCKING 0x0 ;  /* 0x0000000000007b1d */ /* 0x000fe20000010000 */
[----:B------:R-:W-:-:S05]  /*0440*/  LOP3.LUT P0, RZ, R0, 0xf, RZ, 0xc0, !PT ;  /* 0x0000000f00ff7812 */ /* 0x000fca000780c0ff */
[----:B------:R-:W-:Y:S04]  /*0450*/  @!P1 LDS R4, [R2] ;  /* 0x0000000002049984 */ /* 0x000fe80000000800 */
[----:B------:R-:W1:Y:S02]  /*0460*/  @!P1 LDS R7, [R2+0x10] ;  /* 0x0000100002079984 */ /* 0x000e640000000800 */
        /* <DEDUP_REMOVED lines=21> */
[----:B------:R-:W-:-:S05]  /*05c0*/  ISETP.NE.AND P0, PT, R0, RZ, PT ;  /* 0x000000ff0000720c */ /* 0x000fca0003f05270 */
[----:B------:R-:W-:Y:S04]  /*05d0*/  @!P1 LDS R3, [R2] ;  /* 0x0000000002039984 */ /* 0x000fe80000000800 */
[----:B------:R-:W1:Y:S02]  /*05e0*/  @!P1 LDS R4, [R2+0x100] ;  /* 0x0001000002049984 */ /* 0x000e640000000800 */
[----:B-1----:R-:W-:-:S05]  /*05f0*/  @!P1 VIMNMX R3, PT, PT, R3, R4, PT ;  /* 0x0000000403039248 */ /* 0x002fca0003fe0100 */
[----:B------:R1:W-:Y:S01]  /*0600*/  @!P1 STS [R2], R3 ;  /* 0x0000000302009388 */ /* 0x0003e20000000800 */
[----:B------:R-:W-:Y:S05]  /*0610*/  @P0 EXIT ;  /* 0x000000000000094d */ /* 0x000fea0003800000 */
[----:B------:R-:W2:Y:S01]  /*0620*/  S2UR UR5, SR_CgaCtaId ;  /* 0x00000000000579c3 */ /* 0x000ea20000008800 */
[----:B------:R-:W-:-:S07]  /*0630*/  UMOV UR4, 0x400 ;  /* 0x0000040000047882 */ /* 0x000fce0000000000 */
[----:B-1----:R-:W1:Y:S01]  /*0640*/  LDC.64 R2, c[0x0][0x398] ;  /* 0x0000e600ff027b82 */ /* 0x002e620000000a00 */
[----:B--2---:R-:W-:-:S09]  /*0650*/  ULEA UR4, UR5, UR4, 0x18 ;  /* 0x0000000405047291 */ /* 0x004fd2000f8ec0ff */
[----:B------:R-:W1:Y:S04]  /*0660*/  LDS R5, [UR4] ;  /* 0x00000004ff057984 */ /* 0x000e680008000800 */
[----:B-1----:R-:W-:Y:S01]  /*0670*/  REDG.E.MIN.S32.STRONG.GPU desc[UR6][R2.64], R5 ;  /* 0x000000050200798e */ /* 0x002fe2000c92e306 */
[----:B------:R-:W-:Y:S05]  /*0680*/  EXIT ;  /* 0x000000000000794d */ /* 0x000fea0003800000 */
.L_x_76:
        /* <DEDUP_REMOVED lines=15> */
.L_x_84:


//--------------------- .nv.shared._Z11combineBothPPcS0_S0_PiS1_iiPd --------------------------
	.section	.nv.shared._Z11combineBothPPcS0_S0_PiS1_iiPd,"aw",@nobits
	.sectionflags	@""
	.align	4
.nv.shared._Z11combineBothPPcS0_S0_PiS1_iiPd:
	.zero		1536


//--------------------- .nv.shared.reserved.0     --------------------------
	.section	.nv.shared.reserved.0,"aw",@nobits
	.weak		__nv_reservedSMEM_offset_0_alias
	.size		__nv_reservedSMEM_offset_0_alias, 0, 64
	.other		__nv_reservedSMEM_offset_0_alias,@"STO_CUDA_RESERVED_SHARED STV_DEFAULT"
__nv_reservedSMEM_offset_0_alias:
	.zero		0
	.zero		64


//--------------------- .nv.shared._Z11match_scorePciiPd --------------------------
	.section	.nv.shared._Z11match_scorePciiPd,"aw",@nobits
	.sectionflags	@""
	.align	8
.nv.shared._Z11match_scorePciiPd:
	.zero		2048


//--------------------- .nv.shared._Z5matchPcS_iiPi --------------------------
	.section	.nv.shared._Z5matchPcS_iiPi,"aw",@nobits
	.sectionflags	@""
	.align	4
.nv.shared._Z5matchPcS_iiPi:
	.zero		1536


//--------------------- .nv.constant0._Z11combineBothPPcS0_S0_PiS1_iiPd --------------------------
	.section	.nv.constant0._Z11combineBothPPcS0_S0_PiS1_iiPd,"a",@progbits
	.sectionflags	@""
	.align	4
.nv.constant0._Z11combineBothPPcS0_S0_PiS1_iiPd:
	.zero		952


//--------------------- .nv.constant0._Z13matcherKernelPPcS0_S0_PiS1_iiPd --------------------------
	.section	.nv.constant0._Z13matcherKernelPPcS0_S0_PiS1_iiPd,"a",@progbits
	.sectionflags	@""
	.align	4
.nv.constant0._Z13matcherKernelPPcS0_S0_PiS1_iiPd:
	.zero		952


//--------------------- .nv.constant0._Z1fPcS_iiPi --------------------------
	.section	.nv.constant0._Z1fPcS_iiPi,"a",@progbits
	.sectionflags	@""
	.align	4
.nv.constant0._Z1fPcS_iiPi:
	.zero		928


//--------------------- .nv.constant0._Z11match_scorePciiPd --------------------------
	.section	.nv.constant0._Z11match_scorePciiPd,"a",@progbits
	.sectionflags	@""
	.align	4
.nv.constant0._Z11match_scorePciiPd:
	.zero		920


//--------------------- .nv.constant0._Z5matchPcS_iiPi --------------------------
	.section	.nv.constant0._Z5matchPcS_iiPi,"a",@progbits
	.sectionflags	@""
	.align	4
.nv.constant0._Z5matchPcS_iiPi:
	.zero		928


//--------------------- SYMBOLS --------------------------

	.type		.nv.reservedSmem.offset0,@object
	.size		.nv.reservedSmem.offset0,0x4
	.type		.nv.reservedSmem.cap,@object
	.size		.nv.reservedSmem.cap,0x4
